// auto-generated by cutlass_sweep.gemm — config: {"arch": "sm_100", "cluster_m": 4, "cluster_n": 2, "dtype": "fp16", "dtype_b": "fp16", "layout": "tn", "stages": 2, "tile_k": 64, "tile_m": 128, "tile_n": 128}
#include "cutlass/cutlass.h"
#include "cutlass/gemm/collective/collective_builder.hpp"
#include "cutlass/gemm/device/gemm_universal_adapter.h"
#include "cutlass/gemm/kernel/gemm_universal.hpp"
#include "cutlass/epilogue/collective/collective_builder.hpp"

using ElemA = cutlass::half_t;
using ElemB = cutlass::half_t;
using ElemCD = cutlass::half_t;
using Acc  = float;
using TileShape    = cute::Shape<cute::_128, cute::_128, cute::_64>;
using ClusterShape = cute::Shape<cute::_4, cute::_2, cute::_1>;

using CollectiveEpilogue = typename cutlass::epilogue::collective::CollectiveBuilder<
    cutlass::arch::Sm100, cutlass::arch::OpClassTensorOp,
    TileShape, ClusterShape,
    cutlass::epilogue::collective::EpilogueTileAuto,
    Acc, Acc,
    ElemCD, cutlass::layout::RowMajor, 128 / cutlass::sizeof_bits<ElemCD>::value,
    ElemCD, cutlass::layout::RowMajor, 128 / cutlass::sizeof_bits<ElemCD>::value,
    cutlass::epilogue::collective::EpilogueScheduleAuto
  >::CollectiveOp;

using CollectiveMainloop = typename cutlass::gemm::collective::CollectiveBuilder<
    cutlass::arch::Sm100, cutlass::arch::OpClassTensorOp,
    ElemA, cutlass::layout::ColumnMajor, 128 / cutlass::sizeof_bits<ElemA>::value,
    ElemB, cutlass::layout::RowMajor, 128 / cutlass::sizeof_bits<ElemB>::value,
    Acc,
    TileShape, ClusterShape,
    cutlass::gemm::collective::StageCount<2>,
    cutlass::gemm::collective::KernelScheduleAuto
  >::CollectiveOp;

using GemmKernel = cutlass::gemm::kernel::GemmUniversal<
    cute::Shape<int,int,int,int>,
    CollectiveMainloop,
    CollectiveEpilogue
>;
using Gemm = cutlass::gemm::device::GemmUniversalAdapter<GemmKernel>;

// Force the device kernel symbol into the cubin without needing a host main.
auto* _anchor = &cutlass::device_kernel<GemmKernel>;


// ===== COMPILED SASS (sm_100a) =====

	.target	sm_100a

	.elftype	@"ET_EXEC"


//--------------------- .note.nv.tkinfo           --------------------------
	.section	.note.nv.tkinfo,"",@"SHT_NOTE"
	.sectionflags	@"SHF_NOTE_NV_TKINFO"
	.tkinfo
        /*0018*/ 	.word	0x00000002
        /*0030*/ 	.string	""
        /*0030*/ 	.string	"ptxas"
        /*0030*/ 	.string	"Cuda compilation tools, release 13.0, V13.0.88"
        /*0030*/ 	.string	"Build cuda_13.0.r13.0/compiler.36424714_0"
        /*0030*/ 	.string	"-arch sm_100a -m 64 "



//--------------------- .note.nv.cuinfo           --------------------------
	.section	.note.nv.cuinfo,"",@"SHT_NOTE"
	.sectionflags	@"SHF_NOTE_NV_CUINFO"
        /*0018*/ 	.short	0x0002
        /*001a*/ 	.short	0x0064
        /*001c*/ 	.short	0x0082
	.zero		2


//--------------------- .nv.info                  --------------------------
	.section	.nv.info,"",@"SHT_CUDA_INFO"
	.align	4


	//----- nvinfo : EIATTR_REGCOUNT
	.align		4
        /*0000*/ 	.byte	0x04, 0x2f
        /*0002*/ 	.short	(.L_19 - .L_18)
	.align		4
.L_18:
        /*0004*/ 	.word	index@(_ZN7cutlass13device_kernelINS_4gemm6kernel13GemmUniversalIN4cute5tupleIJiiiiEEENS1_10collective13CollectiveMmaINS1_35MainloopSm100TmaUmmaWarpSpecializedILi2ELi2ELi4ENS5_IJNS4_1CILi4EEENSA_ILi2EEENSA_ILi1EEEEEEEENS5_IJNSA_ILi128EEESG_NSA_ILi64EEEEEENS_6half_tENS5_IJSD_llEEESJ_SK_NS4_8TiledMMAINS4_8MMA_AtomIJNS4_26SM100_MMA_F16BF16_2x1SM_SSISJ_SJ_fLi128ELi128ELNS4_4UMMA5MajorE1ELSP_1ELNSO_7ScaleInE0ELSQ_0EEEEEENS4_6LayoutINS5_IJSD_SD_SD_EEENS5_IJNSA_ILi0EEESV_SV_EEEEENS5_IJNS4_10UnderscoreESY_SY_EEEEENS4_28SM100_TMA_2SM_LOAD_MULTICASTENS4_14ComposedLayoutINS4_7SwizzleILi3ELi4ELi3EEENS4_18smem_ptr_flag_bitsILi16EEENST_INS5_IJSH_NSA_ILi8EEEEEENS5_IJSD_SH_EEEEEEEvNS4_8identityES11_S1B_vS1C_EENS_8epilogue10collective18CollectiveEpilogueINS1E_23Sm100TmaWarpSpecializedILi4ELi2ELi16ELb1ELb0EEEJNS5_IJSH_SG_SH_EEENS5_IJNST_ISH_SD_EENST_INS5_IJNSA_ILi16EEESC_EEES19_EEEEESJ_NS5_IJlSD_lEEESJ_S1P_NS1E_6fusion15FusionCallbacksIS1I_NS1Q_17LinearCombinationISJ_fSJ_fLNS_15FloatRoundStyleE2EEES1J_S1O_JEEENS4_5SM1004TMEM4LOAD26SM100_TMEM_LOAD_32dp32b16xENS4_13SM90_TMA_LOADENS12_INS13_ILi1ELi4ELi3EEES16_NST_INS5_IJS17_S1L_EEENS5_IJS1L_SD_EEEEEEENS4_39AutoVectorizingCopyWithAssumedAlignmentILi128EEENS4_14SM90_TMA_STOREES25_S27_S27_EEEvvEEEEvNT_6ParamsE)
        /*0008*/ 	.word	0x0000005f


	//----- nvinfo : EIATTR_FRAME_SIZE
	.align		4
.L_19:
        /*000c*/ 	.byte	0x04, 0x11
        /*000e*/ 	.short	(.L_21 - .L_20)
	.align		4
.L_20:
        /*0010*/ 	.word	index@($__internal_2_$__cuda_sm10x_tcgen05_guardrail_trap_unallocated_columns_being_dealloced)
        /*0014*/ 	.word	0x00000000


	//----- nvinfo : EIATTR_FRAME_SIZE
	.align		4
.L_21:
        /*0018*/ 	.byte	0x04, 0x11
        /*001a*/ 	.short	(.L_23 - .L_22)
	.align		4
.L_22:
        /*001c*/ 	.word	index@($__internal_1_$__cuda_sm10x_tcgen05_guardrail_trap_phase_invalid_during_alloc)
        /*0020*/ 	.word	0x00000000


	//----- nvinfo : EIATTR_FRAME_SIZE
	.align		4
.L_23:
        /*0024*/ 	.byte	0x04, 0x11
        /*0026*/ 	.short	(.L_25 - .L_24)
	.align		4
.L_24:
        /*0028*/ 	.word	index@($__internal_0_$__cuda_sm10x_tcgen05_guardrail_trap_col_being_dealloced_not_returned_by_alloc)
        /*002c*/ 	.word	0x00000000


	//----- nvinfo : EIATTR_FRAME_SIZE
	.align		4
.L_25:
        /*0030*/ 	.byte	0x04, 0x11
        /*0032*/ 	.short	(.L_27 - .L_26)
	.align		4
.L_26:
        /*0034*/ 	.word	index@(_ZN7cutlass13device_kernelINS_4gemm6kernel13GemmUniversalIN4cute5tupleIJiiiiEEENS1_10collective13CollectiveMmaINS1_35MainloopSm100TmaUmmaWarpSpecializedILi2ELi2ELi4ENS5_IJNS4_1CILi4EEENSA_ILi2EEENSA_ILi1EEEEEEEENS5_IJNSA_ILi128EEESG_NSA_ILi64EEEEEENS_6half_tENS5_IJSD_llEEESJ_SK_NS4_8TiledMMAINS4_8MMA_AtomIJNS4_26SM100_MMA_F16BF16_2x1SM_SSISJ_SJ_fLi128ELi128ELNS4_4UMMA5MajorE1ELSP_1ELNSO_7ScaleInE0ELSQ_0EEEEEENS4_6LayoutINS5_IJSD_SD_SD_EEENS5_IJNSA_ILi0EEESV_SV_EEEEENS5_IJNS4_10UnderscoreESY_SY_EEEEENS4_28SM100_TMA_2SM_LOAD_MULTICASTENS4_14ComposedLayoutINS4_7SwizzleILi3ELi4ELi3EEENS4_18smem_ptr_flag_bitsILi16EEENST_INS5_IJSH_NSA_ILi8EEEEEENS5_IJSD_SH_EEEEEEEvNS4_8identityES11_S1B_vS1C_EENS_8epilogue10collective18CollectiveEpilogueINS1E_23Sm100TmaWarpSpecializedILi4ELi2ELi16ELb1ELb0EEEJNS5_IJSH_SG_SH_EEENS5_IJNST_ISH_SD_EENST_INS5_IJNSA_ILi16EEESC_EEES19_EEEEESJ_NS5_IJlSD_lEEESJ_S1P_NS1E_6fusion15FusionCallbacksIS1I_NS1Q_17LinearCombinationISJ_fSJ_fLNS_15FloatRoundStyleE2EEES1J_S1O_JEEENS4_5SM1004TMEM4LOAD26SM100_TMEM_LOAD_32dp32b16xENS4_13SM90_TMA_LOADENS12_INS13_ILi1ELi4ELi3EEES16_NST_INS5_IJS17_S1L_EEENS5_IJS1L_SD_EEEEEEENS4_39AutoVectorizingCopyWithAssumedAlignmentILi128EEENS4_14SM90_TMA_STOREES25_S27_S27_EEEvvEEEEvNT_6ParamsE)
        /*0038*/ 	.word	0x00000000


	//----- nvinfo : EIATTR_MIN_STACK_SIZE
	.align		4
.L_27:
        /*003c*/ 	.byte	0x04, 0x12
        /*003e*/ 	.short	(.L_29 - .L_28)
	.align		4
.L_28:
        /*0040*/ 	.word	index@(_ZN7cutlass13device_kernelINS_4gemm6kernel13GemmUniversalIN4cute5tupleIJiiiiEEENS1_10collective13CollectiveMmaINS1_35MainloopSm100TmaUmmaWarpSpecializedILi2ELi2ELi4ENS5_IJNS4_1CILi4EEENSA_ILi2EEENSA_ILi1EEEEEEEENS5_IJNSA_ILi128EEESG_NSA_ILi64EEEEEENS_6half_tENS5_IJSD_llEEESJ_SK_NS4_8TiledMMAINS4_8MMA_AtomIJNS4_26SM100_MMA_F16BF16_2x1SM_SSISJ_SJ_fLi128ELi128ELNS4_4UMMA5MajorE1ELSP_1ELNSO_7ScaleInE0ELSQ_0EEEEEENS4_6LayoutINS5_IJSD_SD_SD_EEENS5_IJNSA_ILi0EEESV_SV_EEEEENS5_IJNS4_10UnderscoreESY_SY_EEEEENS4_28SM100_TMA_2SM_LOAD_MULTICASTENS4_14ComposedLayoutINS4_7SwizzleILi3ELi4ELi3EEENS4_18smem_ptr_flag_bitsILi16EEENST_INS5_IJSH_NSA_ILi8EEEEEENS5_IJSD_SH_EEEEEEEvNS4_8identityES11_S1B_vS1C_EENS_8epilogue10collective18CollectiveEpilogueINS1E_23Sm100TmaWarpSpecializedILi4ELi2ELi16ELb1ELb0EEEJNS5_IJSH_SG_SH_EEENS5_IJNST_ISH_SD_EENST_INS5_IJNSA_ILi16EEESC_EEES19_EEEEESJ_NS5_IJlSD_lEEESJ_S1P_NS1E_6fusion15FusionCallbacksIS1I_NS1Q_17LinearCombinationISJ_fSJ_fLNS_15FloatRoundStyleE2EEES1J_S1O_JEEENS4_5SM1004TMEM4LOAD26SM100_TMEM_LOAD_32dp32b16xENS4_13SM90_TMA_LOADENS12_INS13_ILi1ELi4ELi3EEES16_NST_INS5_IJS17_S1L_EEENS5_IJS1L_SD_EEEEEEENS4_39AutoVectorizingCopyWithAssumedAlignmentILi128EEENS4_14SM90_TMA_STOREES25_S27_S27_EEEvvEEEEvNT_6ParamsE)
        /*0044*/ 	.word	0x00000000
.L_29:


//--------------------- .nv.compat                --------------------------
	.section	.nv.compat,"",@"SHT_CUDA_COMPAT_INFO"
	.align	4
        /*0000*/ 	.byte	0x02, 0x09, 0x01, 0x00, 0x02, 0x02, 0x02, 0x00, 0x02, 0x05, 0x05, 0x00, 0x03, 0x07, 0x01, 0x01
        /*0010*/ 	.byte	0x02, 0x03, 0x01, 0x00, 0x02, 0x06, 0x01, 0x00, 0x04, 0x0b, 0x08, 0x00, 0x09, 0x00, 0x00, 0x00
        /*0020*/ 	.byte	0x00, 0x00, 0x00, 0x00


//--------------------- .nv.info._ZN7cutlass13device_kernelINS_4gemm6kernel13GemmUniversalIN4cute5tupleIJiiiiEEENS1_10collective13CollectiveMmaINS1_35MainloopSm100TmaUmmaWarpSpecializedILi2ELi2ELi4ENS5_IJNS4_1CILi4EEENSA_ILi2EEENSA_ILi1EEEEEEEENS5_IJNSA_ILi128EEESG_NSA_ILi64EEEEEENS_6half_tENS5_IJSD_llEEESJ_SK_NS4_8TiledMMAINS4_8MMA_AtomIJNS4_26SM100_MMA_F16BF16_2x1SM_SSISJ_SJ_fLi128ELi128ELNS4_4UMMA5MajorE1ELSP_1ELNSO_7ScaleInE0ELSQ_0EEEEEENS4_6LayoutINS5_IJSD_SD_SD_EEENS5_IJNSA_ILi0EEESV_SV_EEEEENS5_IJNS4_10UnderscoreESY_SY_EEEEENS4_28SM100_TMA_2SM_LOAD_MULTICASTENS4_14ComposedLayoutINS4_7SwizzleILi3ELi4ELi3EEENS4_18smem_ptr_flag_bitsILi16EEENST_INS5_IJSH_NSA_ILi8EEEEEENS5_IJSD_SH_EEEEEEEvNS4_8identityES11_S1B_vS1C_EENS_8epilogue10collective18CollectiveEpilogueINS1E_23Sm100TmaWarpSpecializedILi4ELi2ELi16ELb1ELb0EEEJNS5_IJSH_SG_SH_EEENS5_IJNST_ISH_SD_EENST_INS5_IJNSA_ILi16EEESC_EEES19_EEEEESJ_NS5_IJlSD_lEEESJ_S1P_NS1E_6fusion15FusionCallbacksIS1I_NS1Q_17LinearCombinationISJ_fSJ_fLNS_15FloatRoundStyleE2EEES1J_S1O_JEEENS4_5SM1004TMEM4LOAD26SM100_TMEM_LOAD_32dp32b16xENS4_13SM90_TMA_LOADENS12_INS13_ILi1ELi4ELi3EEES16_NST_INS5_IJS17_S1L_EEENS5_IJS1L_SD_EEEEEEENS4_39AutoVectorizingCopyWithAssumedAlignmentILi128EEENS4_14SM90_TMA_STOREES25_S27_S27_EEEvvEEEEvNT_6ParamsE --------------------------
	.section	.nv.info._ZN7cutlass13device_kernelINS_4gemm6kernel13GemmUniversalIN4cute5tupleIJiiiiEEENS1_10collective13CollectiveMmaINS1_35MainloopSm100TmaUmmaWarpSpecializedILi2ELi2ELi4ENS5_IJNS4_1CILi4EEENSA_ILi2EEENSA_ILi1EEEEEEEENS5_IJNSA_ILi128EEESG_NSA_ILi64EEEEEENS_6half_tENS5_IJSD_llEEESJ_SK_NS4_8TiledMMAINS4_8MMA_AtomIJNS4_26SM100_MMA_F16BF16_2x1SM_SSISJ_SJ_fLi128ELi128ELNS4_4UMMA5MajorE1ELSP_1ELNSO_7ScaleInE0ELSQ_0EEEEEENS4_6LayoutINS5_IJSD_SD_SD_EEENS5_IJNSA_ILi0EEESV_SV_EEEEENS5_IJNS4_10UnderscoreESY_SY_EEEEENS4_28SM100_TMA_2SM_LOAD_MULTICASTENS4_14ComposedLayoutINS4_7SwizzleILi3ELi4ELi3EEENS4_18smem_ptr_flag_bitsILi16EEENST_INS5_IJSH_NSA_ILi8EEEEEENS5_IJSD_SH_EEEEEEEvNS4_8identityES11_S1B_vS1C_EENS_8epilogue10collective18CollectiveEpilogueINS1E_23Sm100TmaWarpSpecializedILi4ELi2ELi16ELb1ELb0EEEJNS5_IJSH_SG_SH_EEENS5_IJNST_ISH_SD_EENST_INS5_IJNSA_ILi16EEESC_EEES19_EEEEESJ_NS5_IJlSD_lEEESJ_S1P_NS1E_6fusion15FusionCallbacksIS1I_NS1Q_17LinearCombinationISJ_fSJ_fLNS_15FloatRoundStyleE2EEES1J_S1O_JEEENS4_5SM1004TMEM4LOAD26SM100_TMEM_LOAD_32dp32b16xENS4_13SM90_TMA_LOADENS12_INS13_ILi1ELi4ELi3EEES16_NST_INS5_IJS17_S1L_EEENS5_IJS1L_SD_EEEEEEENS4_39AutoVectorizingCopyWithAssumedAlignmentILi128EEENS4_14SM90_TMA_STOREES25_S27_S27_EEEvvEEEEvNT_6ParamsE,"",@"SHT_CUDA_INFO"
	.sectionflags	@""
	.align	4


	//----- nvinfo : EIATTR_CUDA_API_VERSION
	.align		4
        /*0000*/ 	.byte	0x04, 0x37
        /*0002*/ 	.short	(.L_31 - .L_30)
.L_30:
        /*0004*/ 	.word	0x00000082


	//----- nvinfo : EIATTR_KPARAM_INFO
	.align		4
.L_31:
        /*0008*/ 	.byte	0x04, 0x17
        /*000a*/ 	.short	(.L_33 - .L_32)
.L_32:
        /*000c*/ 	.word	0x00000000
        /*0010*/ 	.short	0x0000
        /*0012*/ 	.short	0x0000
        /*0014*/ 	.byte	0x00, 0xf0, 0x01, 0x20


	//----- nvinfo : EIATTR_AT_ENTRY_FRAGMENTS
	.align		4
.L_33:
        /*0018*/ 	.byte	0x04, 0x4f
        /*001a*/ 	.short	(.L_35 - .L_34)


	//   ....[0]....
.L_34:
        /*001c*/ 	.word	0x00000007


	//----- nvinfo : EIATTR_RESERVED_SMEM_USED
	.align		4
.L_35:
        /*0020*/ 	.byte	0x01, 0x41
	.zero		2


	//----- nvinfo : EIATTR_SPARSE_MMA_MASK
	.align		4
        /*0024*/ 	.byte	0x03, 0x50
        /*0026*/ 	.short	0x0000


	//----- nvinfo : EIATTR_TCGEN05_2CTA_USED
	.align		4
        /*0028*/ 	.byte	0x01, 0x52
	.zero		2


	//----- nvinfo : EIATTR_MAXREG_COUNT
	.align		4
        /*002c*/ 	.byte	0x03, 0x1b
        /*002e*/ 	.short	0x00ff


	//----- nvinfo : EIATTR_NUM_BARRIERS
	.align		4
        /*0030*/ 	.byte	0x02, 0x4c
        /*0032*/ 	.byte	0x07
	.zero		1


	//----- nvinfo : EIATTR_EXTERNS
	.align		4
        /*0034*/ 	.byte	0x04, 0x0f
        /*0036*/ 	.short	(.L_37 - .L_36)


	//   ....[0]....
	.align		4
.L_36:
        /*0038*/ 	.word	index@(__assertfail)


	//----- nvinfo : EIATTR_MERCURY_ISA_VERSION
	.align		4
.L_37:
        /*003c*/ 	.byte	0x03, 0x5f
        /*003e*/ 	.short	0x0101


	//----- nvinfo : EIATTR_INT_WARP_WIDE_INSTR_OFFSETS
	.align		4
        /*0040*/ 	.byte	0x04, 0x31
        /*0042*/ 	.short	(.L_39 - .L_38)


	//   ....[0]....
.L_38:
        /*0044*/ 	.word	0x00000d10


	//   ....[1]....
        /*0048*/ 	.word	0x00000db0


	//   ....[2]....
        /*004c*/ 	.word	0x00002440


	//   ....[3]....
        /*0050*/ 	.word	0x000041e0


	//   ....[4]....
        /*0054*/ 	.word	0x00004200


	//   ....[5]....
        /*0058*/ 	.word	0x00004230


	//   ....[6]....
        /*005c*/ 	.word	0x00004b40


	//   ....[7]....
        /*0060*/ 	.word	0x00004b60


	//   ....[8]....
        /*0064*/ 	.word	0x00004c30


	//   ....[9]....
        /*0068*/ 	.word	0x00004d10


	//   ....[10]....
        /*006c*/ 	.word	0x00004d30


	//   ....[11]....
        /*0070*/ 	.word	0x00004df0


	//   ....[12]....
        /*0074*/ 	.word	0x00004ef0


	//   ....[13]....
        /*0078*/ 	.word	0x00004f10


	//   ....[14]....
        /*007c*/ 	.word	0x00005040


	//   ....[15]....
        /*0080*/ 	.word	0x000051c0


	//   ....[16]....
        /*0084*/ 	.word	0x000051d0


	//   ....[17]....
        /*0088*/ 	.word	0x000052f0


	//----- nvinfo : EIATTR_COOP_GROUP_MASK_REGIDS
	.align		4
.L_39:
        /*008c*/ 	.byte	0x04, 0x29
        /*008e*/ 	.short	(.L_41 - .L_40)


	//   ....[0]....
.L_40:
        /*0090*/ 	.word	0xffffffff


	//   ....[1]....
        /*0094*/ 	.word	0xffffffff


	//   ....[2]....
        /*0098*/ 	.word	0xffffffff


	//   ....[3]....
        /*009c*/ 	.word	0xffffffff


	//   ....[4]....
        /*00a0*/ 	.word	0xffffffff


	//   ....[5]....
        /*00a4*/ 	.word	0xffffffff


	//   ....[6]....
        /*00a8*/ 	.word	0xffffffff


	//   ....[7]....
        /*00ac*/ 	.word	0xffffffff


	//   ....[8]....
        /*00b0*/ 	.word	0xffffffff


	//   ....[9]....
        /*00b4*/ 	.word	0xffffffff


	//   ....[10]....
        /*00b8*/ 	.word	0xffffffff


	//   ....[11]....
        /*00bc*/ 	.word	0xffffffff


	//   ....[12]....
        /*00c0*/ 	.word	0xffffffff


	//   ....[13]....
        /*00c4*/ 	.word	0xffffffff


	//----- nvinfo : EIATTR_COOP_GROUP_INSTR_OFFSETS
	.align		4
.L_41:
        /*00c8*/ 	.byte	0x04, 0x28
        /*00ca*/ 	.short	(.L_43 - .L_42)


	//   ....[0]....
.L_42:
        /*00cc*/ 	.word	0x000000c0


	//   ....[1]....
        /*00d0*/ 	.word	0x00000500


	//   ....[2]....
        /*00d4*/ 	.word	0x00000680


	//   ....[3]....
        /*00d8*/ 	.word	0x00000810


	//   ....[4]....
        /*00dc*/ 	.word	0x00000900


	//   ....[5]....
        /*00e0*/ 	.word	0x00000a60


	//   ....[6]....
        /*00e4*/ 	.word	0x00000bf0


	//   ....[7]....
        /*00e8*/ 	.word	0x00000e30


	//   ....[8]....
        /*00ec*/ 	.word	0x00002320


	//   ....[9]....
        /*00f0*/ 	.word	0x00002fe0


	//   ....[10]....
        /*00f4*/ 	.word	0x000034b0


	//   ....[11]....
        /*00f8*/ 	.word	0x000034e0


	//   ....[12]....
        /*00fc*/ 	.word	0x000040e0


	//   ....[13]....
        /*0100*/ 	.word	0x000042f0


	//----- nvinfo : EIATTR_VRC_CTA_INIT_COUNT
	.align		4
.L_43:
        /*0104*/ 	.byte	0x02, 0x4a
        /*0106*/ 	.byte	0x80
	.zero		1


	//----- nvinfo : EIATTR_SYSCALL_OFFSETS
	.align		4
        /*0108*/ 	.byte	0x04, 0x46
        /*010a*/ 	.short	(.L_45 - .L_44)


	//   ....[0]....
.L_44:
        /*010c*/ 	.word	0x00005e30


	//   ....[1]....
        /*0110*/ 	.word	0x00005f20


	//   ....[2]....
        /*0114*/ 	.word	0x00006620


	//   ....[3]....
        /*0118*/ 	.word	0x00006f40


	//   ....[4]....
        /*011c*/ 	.word	0x00007800


	//   ....[5]....
        /*0120*/ 	.word	0x000080c0


	//----- nvinfo : EIATTR_MBARRIER_INSTR_OFFSETS
	.align		4
.L_45:
        /*0124*/ 	.byte	0x04, 0x39
        /*0126*/ 	.short	(.L_47 - .L_46)


	//   ....[0]....
.L_46:
        /*0128*/ 	.word	0x00000630
        /*012c*/ 	.word	0x000000ff
        /*0130*/ 	.word	0x00000000
        /*0134*/ 	.short	0x0100
        /*0136*/ 	.byte	0x07
	.zero		1


	//   ....[1]....
        /*0138*/ 	.word	0x00000640
        /*013c*/ 	.word	0x000000ff
        /*0140*/ 	.word	0x00000010
        /*0144*/ 	.short	0x0100
        /*0146*/ 	.byte	0x07
	.zero		1


	//   ....[2]....
        /*0148*/ 	.word	0x00000650
        /*014c*/ 	.word	0x000000ff
        /*0150*/ 	.word	0x00000008
        /*0154*/ 	.short	0x0100
        /*0156*/ 	.byte	0x07
	.zero		1


	//   ....[3]....
        /*0158*/ 	.word	0x00000660
        /*015c*/ 	.word	0x000000ff
        /*0160*/ 	.word	0x00000018
        /*0164*/ 	.short	0x0100
        /*0166*/ 	.byte	0x07
	.zero		1


	//   ....[4]....
        /*0168*/ 	.word	0x00000780
        /*016c*/ 	.word	0x000000ff
        /*0170*/ 	.word	0x00000020
        /*0174*/ 	.short	0x0100
        /*0176*/ 	.byte	0x07
	.zero		1


	//   ....[5]....
        /*0178*/ 	.word	0x00000790
        /*017c*/ 	.word	0x000000ff
        /*0180*/ 	.word	0x00000040
        /*0184*/ 	.short	0x0100
        /*0186*/ 	.byte	0x07
	.zero		1


	//   ....[6]....
        /*0188*/ 	.word	0x000007a0
        /*018c*/ 	.word	0x000000ff
        /*0190*/ 	.word	0x00000028
        /*0194*/ 	.short	0x0100
        /*0196*/ 	.byte	0x07
	.zero		1


	//   ....[7]....
        /*0198*/ 	.word	0x000007b0
        /*019c*/ 	.word	0x000000ff
        /*01a0*/ 	.word	0x00000048
        /*01a4*/ 	.short	0x0100
        /*01a6*/ 	.byte	0x07
	.zero		1


	//   ....[8]....
        /*01a8*/ 	.word	0x000007c0
        /*01ac*/ 	.word	0x000000ff
        /*01b0*/ 	.word	0x00000030
        /*01b4*/ 	.short	0x0100
        /*01b6*/ 	.byte	0x07
	.zero		1


	//   ....[9]....
        /*01b8*/ 	.word	0x000007d0
        /*01bc*/ 	.word	0x000000ff
        /*01c0*/ 	.word	0x00000050
        /*01c4*/ 	.short	0x0100
        /*01c6*/ 	.byte	0x07
	.zero		1


	//   ....[10]....
        /*01c8*/ 	.word	0x000007e0
        /*01cc*/ 	.word	0x000000ff
        /*01d0*/ 	.word	0x00000038
        /*01d4*/ 	.short	0x0100
        /*01d6*/ 	.byte	0x07
	.zero		1


	//   ....[11]....
        /*01d8*/ 	.word	0x000007f0
        /*01dc*/ 	.word	0x000000ff
        /*01e0*/ 	.word	0x00000058
        /*01e4*/ 	.short	0x0100
        /*01e6*/ 	.byte	0x07
	.zero		1


	//   ....[12]....
        /*01e8*/ 	.word	0x000008d0
        /*01ec*/ 	.word	0x000000ff
        /*01f0*/ 	.word	0x00000060
        /*01f4*/ 	.short	0x0100
        /*01f6*/ 	.byte	0x05
	.zero		1


	//   ....[13]....
        /*01f8*/ 	.word	0x000008e0
        /*01fc*/ 	.word	0x000000ff
        /*0200*/ 	.word	0x00000068
        /*0204*/ 	.short	0x0100
        /*0206*/ 	.byte	0x05
	.zero		1


	//   ....[14]....
        /*0208*/ 	.word	0x00000a10
        /*020c*/ 	.word	0x000000ff
        /*0210*/ 	.word	0x00000070
        /*0214*/ 	.short	0x0100
        /*0216*/ 	.byte	0x05
	.zero		1


	//   ....[15]....
        /*0218*/ 	.word	0x00000a20
        /*021c*/ 	.word	0x000000ff
        /*0220*/ 	.word	0x00000080
        /*0224*/ 	.short	0x0100
        /*0226*/ 	.byte	0x05
	.zero		1


	//   ....[16]....
        /*0228*/ 	.word	0x00000a30
        /*022c*/ 	.word	0x000000ff
        /*0230*/ 	.word	0x00000078
        /*0234*/ 	.short	0x0100
        /*0236*/ 	.byte	0x05
	.zero		1


	//   ....[17]....
        /*0238*/ 	.word	0x00000a40
        /*023c*/ 	.word	0x000000ff
        /*0240*/ 	.word	0x00000088
        /*0244*/ 	.short	0x0100
        /*0246*/ 	.byte	0x05
	.zero		1


	//   ....[18]....
        /*0248*/ 	.word	0x00000b60
        /*024c*/ 	.word	0x000000ff
        /*0250*/ 	.word	0x00000090
        /*0254*/ 	.short	0x0100
        /*0256*/ 	.byte	0x07
	.zero		1


	//   ....[19]....
        /*0258*/ 	.word	0x00000b70
        /*025c*/ 	.word	0x000000ff
        /*0260*/ 	.word	0x000000b0
        /*0264*/ 	.short	0x0100
        /*0266*/ 	.byte	0x07
	.zero		1


	//   ....[20]....
        /*0268*/ 	.word	0x00000b80
        /*026c*/ 	.word	0x000000ff
        /*0270*/ 	.word	0x00000098
        /*0274*/ 	.short	0x0100
        /*0276*/ 	.byte	0x07
	.zero		1


	//   ....[21]....
        /*0278*/ 	.word	0x00000b90
        /*027c*/ 	.word	0x000000ff
        /*0280*/ 	.word	0x000000b8
        /*0284*/ 	.short	0x0100
        /*0286*/ 	.byte	0x07
	.zero		1


	//   ....[22]....
        /*0288*/ 	.word	0x00000ba0
        /*028c*/ 	.word	0x000000ff
        /*0290*/ 	.word	0x000000a0
        /*0294*/ 	.short	0x0100
        /*0296*/ 	.byte	0x07
	.zero		1


	//   ....[23]....
        /*0298*/ 	.word	0x00000bb0
        /*029c*/ 	.word	0x000000ff
        /*02a0*/ 	.word	0x000000c0
        /*02a4*/ 	.short	0x0100
        /*02a6*/ 	.byte	0x07
	.zero		1


	//   ....[24]....
        /*02a8*/ 	.word	0x00000bc0
        /*02ac*/ 	.word	0x000000ff
        /*02b0*/ 	.word	0x000000a8
        /*02b4*/ 	.short	0x0100
        /*02b6*/ 	.byte	0x07
	.zero		1


	//   ....[25]....
        /*02b8*/ 	.word	0x00000bd0
        /*02bc*/ 	.word	0x000000ff
        /*02c0*/ 	.word	0x000000c8
        /*02c4*/ 	.short	0x0100
        /*02c6*/ 	.byte	0x07
	.zero		1


	//   ....[26]....
        /*02c8*/ 	.word	0x00000cc0
        /*02cc*/ 	.word	0x000000ff
        /*02d0*/ 	.word	0x000000d0
        /*02d4*/ 	.short	0x0100
        /*02d6*/ 	.byte	0x05
	.zero		1


	//   ....[27]....
        /*02d8*/ 	.word	0x00000cd0
        /*02dc*/ 	.word	0x000000ff
        /*02e0*/ 	.word	0x000000e0
        /*02e4*/ 	.short	0x0100
        /*02e6*/ 	.byte	0x05
	.zero		1


	//   ....[28]....
        /*02e8*/ 	.word	0x00000ce0
        /*02ec*/ 	.word	0x000000ff
        /*02f0*/ 	.word	0x000000d8
        /*02f4*/ 	.short	0x0100
        /*02f6*/ 	.byte	0x05
	.zero		1


	//   ....[29]....
        /*02f8*/ 	.word	0x00000cf0
        /*02fc*/ 	.word	0x000000ff
        /*0300*/ 	.word	0x000000e8
        /*0304*/ 	.short	0x0100
        /*0306*/ 	.byte	0x05
	.zero		1


	//   ....[30]....
        /*0308*/ 	.word	0x00000df0
        /*030c*/ 	.word	0x000000ff
        /*0310*/ 	.word	0x000000f0
        /*0314*/ 	.short	0x0100
        /*0316*/ 	.byte	0x04
	.zero		1


	//   ....[31]....
        /*0318*/ 	.word	0x00001a20
        /*031c*/ 	.word	0x00000003
        /*0320*/ 	.word	0x000000e0
        /*0324*/ 	.short	0x010a
        /*0326*/ 	.byte	0xff
	.zero		1


	//   ....[32]....
        /*0328*/ 	.word	0x00001a50
        /*032c*/ 	.word	0x00000003
        /*0330*/ 	.word	0x000000d0
        /*0334*/ 	.short	0x0101
        /*0336*/ 	.byte	0xff
	.zero		1


	//   ....[33]....
        /*0338*/ 	.word	0x00001b50
        /*033c*/ 	.word	0x000000ff
        /*0340*/ 	.word	0x00000010
        /*0344*/ 	.short	0x010a
        /*0346*/ 	.byte	0x08
	.zero		1


	//   ....[34]....
        /*0348*/ 	.word	0x00001c20
        /*034c*/ 	.word	0x000000ff
        /*0350*/ 	.word	0x00000010
        /*0354*/ 	.short	0x010a
        /*0356*/ 	.byte	0x21
	.zero		1


	//   ....[35]....
        /*0358*/ 	.word	0x00001dd0
        /*035c*/ 	.word	0x000000ff
        /*0360*/ 	.word	0x00000010
        /*0364*/ 	.short	0x010a
        /*0366*/ 	.byte	0x08
	.zero		1


	//   ....[36]....
        /*0368*/ 	.word	0x00001f20
        /*036c*/ 	.word	0x000000ff
        /*0370*/ 	.word	0x00000068
        /*0374*/ 	.short	0x0101
        /*0376*/ 	.byte	0x06
	.zero		1


	//   ....[37]....
        /*0378*/ 	.word	0x00001f40
        /*037c*/ 	.word	0x000000ff
        /*0380*/ 	.word	0x00000010
        /*0384*/ 	.short	0x010a
        /*0386*/ 	.byte	0x08
	.zero		1


	//   ....[38]....
        /*0388*/ 	.word	0x00001fc0
        /*038c*/ 	.word	0x000000ff
        /*0390*/ 	.word	0x00000010
        /*0394*/ 	.short	0x010a
        /*0396*/ 	.byte	0x21
	.zero		1


	//   ....[39]....
        /*0398*/ 	.word	0x00002100
        /*039c*/ 	.word	0x000000ff
        /*03a0*/ 	.word	0x00000010
        /*03a4*/ 	.short	0x010a
        /*03a6*/ 	.byte	0x08
	.zero		1


	//   ....[40]....
        /*03a8*/ 	.word	0x00002350
        /*03ac*/ 	.word	0x00000002
        /*03b0*/ 	.word	0x00000070
        /*03b4*/ 	.short	0x010a
        /*03b6*/ 	.byte	0xff
	.zero		1


	//   ....[41]....
        /*03b8*/ 	.word	0x00002410
        /*03bc*/ 	.word	0x00000002
        /*03c0*/ 	.word	0x00000000
        /*03c4*/ 	.short	0x0101
        /*03c6*/ 	.byte	0xff
	.zero		1


	//   ....[42]....
        /*03c8*/ 	.word	0x00002970
        /*03cc*/ 	.word	0x000000ff
        /*03d0*/ 	.word	0x00000000
        /*03d4*/ 	.short	0x010a
        /*03d6*/ 	.byte	0x04
	.zero		1


	//   ....[43]....
        /*03d8*/ 	.word	0x00002a10
        /*03dc*/ 	.word	0x00000000
        /*03e0*/ 	.word	0x00000000
        /*03e4*/ 	.short	0x010a
        /*03e6*/ 	.byte	0xff
	.zero		1


	//   ....[44]....
        /*03e8*/ 	.word	0x00002b40
        /*03ec*/ 	.word	0x00000000
        /*03f0*/ 	.word	0x000000d0
        /*03f4*/ 	.short	0x010a
        /*03f6*/ 	.byte	0xff
	.zero		1


	//   ....[45]....
        /*03f8*/ 	.word	0x00002bb0
        /*03fc*/ 	.word	0x00000004
        /*0400*/ 	.word	0x00000000
        /*0404*/ 	.short	0x0101
        /*0406*/ 	.byte	0xff
	.zero		1


	//   ....[46]....
        /*0408*/ 	.word	0x00002bd0
        /*040c*/ 	.word	0x000000ff
        /*0410*/ 	.word	0x00000080
        /*0414*/ 	.short	0x010a
        /*0416*/ 	.byte	0x05
	.zero		1


	//   ....[47]....
        /*0418*/ 	.word	0x00002cf0
        /*041c*/ 	.word	0x00000000
        /*0420*/ 	.word	0x00000070
        /*0424*/ 	.short	0x010a
        /*0426*/ 	.byte	0xff
	.zero		1


	//   ....[48]....
        /*0428*/ 	.word	0x00002df0
        /*042c*/ 	.word	0x00000000
        /*0430*/ 	.word	0x00000000
        /*0434*/ 	.short	0x0101
        /*0436*/ 	.byte	0xff
	.zero		1


	//   ....[49]....
        /*0438*/ 	.word	0x00002e80
        /*043c*/ 	.word	0x000000ff
        /*0440*/ 	.word	0x00000080
        /*0444*/ 	.short	0x0106
        /*0446*/ 	.byte	0x05
	.zero		1


	//   ....[50]....
        /*0448*/ 	.word	0x00002ea0
        /*044c*/ 	.word	0x000000ff
        /*0450*/ 	.word	0x00000080
        /*0454*/ 	.short	0x010a
        /*0456*/ 	.byte	0x05
	.zero		1


	//   ....[51]....
        /*0458*/ 	.word	0x00002f30
        /*045c*/ 	.word	0x000000ff
        /*0460*/ 	.word	0x00000080
        /*0464*/ 	.short	0x0106
        /*0466*/ 	.byte	0x04
	.zero		1


	//   ....[52]....
        /*0468*/ 	.word	0x00002f70
        /*046c*/ 	.word	0x00000000
        /*0470*/ 	.word	0x00000080
        /*0474*/ 	.short	0x010a
        /*0476*/ 	.byte	0xff
	.zero		1


	//   ....[53]....
        /*0478*/ 	.word	0x000031b0
        /*047c*/ 	.word	0x000000ff
        /*0480*/ 	.word	0x00000008
        /*0484*/ 	.short	0x010a
        /*0486*/ 	.byte	0x04
	.zero		1


	//   ....[54]....
        /*0488*/ 	.word	0x000031d0
        /*048c*/ 	.word	0x000000ff
        /*0490*/ 	.word	0x00000008
        /*0494*/ 	.short	0x010a
        /*0496*/ 	.byte	0x04
	.zero		1


	//   ....[55]....
        /*0498*/ 	.word	0x00003360
        /*049c*/ 	.word	0x000000ff
        /*04a0*/ 	.word	0x00000008
        /*04a4*/ 	.short	0x010a
        /*04a6*/ 	.byte	0x04
	.zero		1


	//   ....[56]....
        /*04a8*/ 	.word	0x00003380
        /*04ac*/ 	.word	0x000000ff
        /*04b0*/ 	.word	0x00000008
        /*04b4*/ 	.short	0x010a
        /*04b6*/ 	.byte	0x04
	.zero		1


	//   ....[57]....
        /*04b8*/ 	.word	0x00003440
        /*04bc*/ 	.word	0x000000ff
        /*04c0*/ 	.word	0x00000000
        /*04c4*/ 	.short	0x0101
        /*04c6*/ 	.byte	0x05
	.zero		1


	//   ....[58]....
        /*04c8*/ 	.word	0x00003760
        /*04cc*/ 	.word	0x00000000
        /*04d0*/ 	.word	0x00000070
        /*04d4*/ 	.short	0x010a
        /*04d6*/ 	.byte	0xff
	.zero		1


	//   ....[59]....
        /*04d8*/ 	.word	0x00003820
        /*04dc*/ 	.word	0x00000000
        /*04e0*/ 	.word	0x00000000
        /*04e4*/ 	.short	0x0101
        /*04e6*/ 	.byte	0xff
	.zero		1


	//   ....[60]....
        /*04e8*/ 	.word	0x000038e0
        /*04ec*/ 	.word	0x000000ff
        /*04f0*/ 	.word	0x00000000
        /*04f4*/ 	.short	0x010a
        /*04f6*/ 	.byte	0x06
	.zero		1


	//   ....[61]....
        /*04f8*/ 	.word	0x000038f0
        /*04fc*/ 	.word	0x000000ff
        /*0500*/ 	.word	0x000000b0
        /*0504*/ 	.short	0x010a
        /*0506*/ 	.byte	0x07
	.zero		1


	//   ....[62]....
        /*0508*/ 	.word	0x000039a0
        /*050c*/ 	.word	0x000000ff
        /*0510*/ 	.word	0x00000000
        /*0514*/ 	.short	0x010a
        /*0516*/ 	.byte	0x06
	.zero		1


	//   ....[63]....
        /*0518*/ 	.word	0x00003ad0
        /*051c*/ 	.word	0x000000ff
        /*0520*/ 	.word	0x00000000
        /*0524*/ 	.short	0x010a
        /*0526*/ 	.byte	0x1e
	.zero		1


	//   ....[64]....
        /*0528*/ 	.word	0x00003dd0
        /*052c*/ 	.word	0x000000ff
        /*0530*/ 	.word	0x00000000
        /*0534*/ 	.short	0x010a
        /*0536*/ 	.byte	0x07
	.zero		1


	//   ....[65]....
        /*0538*/ 	.word	0x00003e60
        /*053c*/ 	.word	0x000000ff
        /*0540*/ 	.word	0x00000000
        /*0544*/ 	.short	0x010a
        /*0546*/ 	.byte	0x07
	.zero		1


	//   ....[66]....
        /*0548*/ 	.word	0x00003ef0
        /*054c*/ 	.word	0x000000ff
        /*0550*/ 	.word	0x00000000
        /*0554*/ 	.short	0x010a
        /*0556*/ 	.byte	0x07
	.zero		1


	//   ....[67]....
        /*0558*/ 	.word	0x00003f90
        /*055c*/ 	.word	0x00000000
        /*0560*/ 	.word	0x00000000
        /*0564*/ 	.short	0x010a
        /*0566*/ 	.byte	0xff
	.zero		1


	//   ....[68]....
        /*0568*/ 	.word	0x00003fd0
        /*056c*/ 	.word	0x00000000
        /*0570*/ 	.word	0x00000000
        /*0574*/ 	.short	0x010a
        /*0576*/ 	.byte	0xff
	.zero		1


	//   ....[69]....
        /*0578*/ 	.word	0x00004040
        /*057c*/ 	.word	0x000000ff
        /*0580*/ 	.word	0x00000000
        /*0584*/ 	.short	0x0101
        /*0586*/ 	.byte	0x06
	.zero		1


	//   ....[70]....
        /*0588*/ 	.word	0x00004080
        /*058c*/ 	.word	0x000000ff
        /*0590*/ 	.word	0x000000f0
        /*0594*/ 	.short	0x010a
        /*0596*/ 	.byte	0x05
	.zero		1


	//   ....[71]....
        /*0598*/ 	.word	0x000040d0
        /*059c*/ 	.word	0x000000ff
        /*05a0*/ 	.word	0x00000000
        /*05a4*/ 	.short	0x0101
        /*05a6*/ 	.byte	0x06
	.zero		1


	//   ....[72]....
        /*05a8*/ 	.word	0x000044e0
        /*05ac*/ 	.word	0x00000000
        /*05b0*/ 	.word	0x00000070
        /*05b4*/ 	.short	0x010a
        /*05b6*/ 	.byte	0xff
	.zero		1


	//   ....[73]....
        /*05b8*/ 	.word	0x000045a0
        /*05bc*/ 	.word	0x00000000
        /*05c0*/ 	.word	0x00000000
        /*05c4*/ 	.short	0x0101
        /*05c6*/ 	.byte	0xff
	.zero		1


	//   ....[74]....
        /*05c8*/ 	.word	0x000048c0
        /*05cc*/ 	.word	0x000000ff
        /*05d0*/ 	.word	0x00000068
        /*05d4*/ 	.short	0x010a
        /*05d6*/ 	.byte	0x04
	.zero		1


	//   ....[75]....
        /*05d8*/ 	.word	0x00004ac0
        /*05dc*/ 	.word	0x000000ff
        /*05e0*/ 	.word	0x00000040
        /*05e4*/ 	.short	0x010a
        /*05e6*/ 	.byte	0x04
	.zero		1


	//   ....[76]....
        /*05e8*/ 	.word	0x00004cb0
        /*05ec*/ 	.word	0x000000ff
        /*05f0*/ 	.word	0x00000020
        /*05f4*/ 	.short	0x010b
        /*05f6*/ 	.byte	0x04
	.zero		1


	//   ....[77]....
        /*05f8*/ 	.word	0x00004cc0
        /*05fc*/ 	.word	0x000000ff
        /*0600*/ 	.word	0x00000000
        /*0604*/ 	.short	0x0101
        /*0606*/ 	.byte	0x07
	.zero		1


	//   ....[78]....
        /*0608*/ 	.word	0x00004ce0
        /*060c*/ 	.word	0x000000ff
        /*0610*/ 	.word	0x00000048
        /*0614*/ 	.short	0x010a
        /*0616*/ 	.byte	0x04
	.zero		1


	//   ....[79]....
        /*0618*/ 	.word	0x00004e90
        /*061c*/ 	.word	0x000000ff
        /*0620*/ 	.word	0x00000028
        /*0624*/ 	.short	0x010b
        /*0626*/ 	.byte	0x04
	.zero		1


	//   ....[80]....
        /*0628*/ 	.word	0x00004ea0
        /*062c*/ 	.word	0x000000ff
        /*0630*/ 	.word	0x00000000
        /*0634*/ 	.short	0x0101
        /*0636*/ 	.byte	0x07
	.zero		1


	//   ....[81]....
        /*0638*/ 	.word	0x00004eb0
        /*063c*/ 	.word	0x000000ff
        /*0640*/ 	.word	0x00000050
        /*0644*/ 	.short	0x010a
        /*0646*/ 	.byte	0x04
	.zero		1


	//   ....[82]....
        /*0648*/ 	.word	0x000050e0
        /*064c*/ 	.word	0x000000ff
        /*0650*/ 	.word	0x00000030
        /*0654*/ 	.short	0x010b
        /*0656*/ 	.byte	0x04
	.zero		1


	//   ....[83]....
        /*0658*/ 	.word	0x00005150
        /*065c*/ 	.word	0x000000ff
        /*0660*/ 	.word	0x00000000
        /*0664*/ 	.short	0x0101
        /*0666*/ 	.byte	0x07
	.zero		1


	//   ....[84]....
        /*0668*/ 	.word	0x00005190
        /*066c*/ 	.word	0x000000ff
        /*0670*/ 	.word	0x00000058
        /*0674*/ 	.short	0x010a
        /*0676*/ 	.byte	0x04
	.zero		1


	//   ....[85]....
        /*0678*/ 	.word	0x000053c0
        /*067c*/ 	.word	0x000000ff
        /*0680*/ 	.word	0x00000038
        /*0684*/ 	.short	0x010b
        /*0686*/ 	.byte	0x04
	.zero		1


	//   ....[86]....
        /*0688*/ 	.word	0x000053e0
        /*068c*/ 	.word	0x000000ff
        /*0690*/ 	.word	0x00000000
        /*0694*/ 	.short	0x0101
        /*0696*/ 	.byte	0x05
	.zero		1


	//   ....[87]....
        /*0698*/ 	.word	0x00005410
        /*069c*/ 	.word	0x000000ff
        /*06a0*/ 	.word	0x00000040
        /*06a4*/ 	.short	0x010a
        /*06a6*/ 	.byte	0x04
	.zero		1


	//   ....[88]....
        /*06a8*/ 	.word	0x00005430
        /*06ac*/ 	.word	0x000000ff
        /*06b0*/ 	.word	0x00000048
        /*06b4*/ 	.short	0x010a
        /*06b6*/ 	.byte	0x04
	.zero		1


	//   ....[89]....
        /*06b8*/ 	.word	0x00005450
        /*06bc*/ 	.word	0x000000ff
        /*06c0*/ 	.word	0x00000050
        /*06c4*/ 	.short	0x010a
        /*06c6*/ 	.byte	0x04
	.zero		1


	//   ....[90]....
        /*06c8*/ 	.word	0x00005490
        /*06cc*/ 	.word	0x00000000
        /*06d0*/ 	.word	0x00000058
        /*06d4*/ 	.short	0x010a
        /*06d6*/ 	.byte	0xff
	.zero		1


	//   ....[91]....
        /*06d8*/ 	.word	0x000057f0
        /*06dc*/ 	.word	0x00000000
        /*06e0*/ 	.word	0x00000070
        /*06e4*/ 	.short	0x010a
        /*06e6*/ 	.byte	0xff
	.zero		1


	//   ....[92]....
        /*06e8*/ 	.word	0x00005900
        /*06ec*/ 	.word	0x00000000
        /*06f0*/ 	.word	0x00000000
        /*06f4*/ 	.short	0x0101
        /*06f6*/ 	.byte	0xff
	.zero		1


	//   ....[93]....
        /*06f8*/ 	.word	0x00006300
        /*06fc*/ 	.word	0x000000ff
        /*0700*/ 	.word	0x00000020
        /*0704*/ 	.short	0x010a
        /*0706*/ 	.byte	0x2c
	.zero		1


	//   ....[94]....
        /*0708*/ 	.word	0x00006320
        /*070c*/ 	.word	0x0000004e
        /*0710*/ 	.word	0x00000090
        /*0714*/ 	.short	0x010a
        /*0716*/ 	.byte	0xff
	.zero		1


	//   ....[95]....
        /*0718*/ 	.word	0x00006430
        /*071c*/ 	.word	0x000000ff
        /*0720*/ 	.word	0x00000020
        /*0724*/ 	.short	0x010a
        /*0726*/ 	.byte	0x2c
	.zero		1


	//   ....[96]....
        /*0728*/ 	.word	0x00006500
        /*072c*/ 	.word	0x0000004e
        /*0730*/ 	.word	0x00000090
        /*0734*/ 	.short	0x010a
        /*0736*/ 	.byte	0xff
	.zero		1


	//   ....[97]....
        /*0738*/ 	.word	0x00006cb0
        /*073c*/ 	.word	0x00000000
        /*0740*/ 	.word	0x00000000
        /*0744*/ 	.short	0x0101
        /*0746*/ 	.byte	0xff
	.zero		1


	//   ....[98]....
        /*0748*/ 	.word	0x00006cc0
        /*074c*/ 	.word	0x00000003
        /*0750*/ 	.word	0x00000020
        /*0754*/ 	.short	0x010a
        /*0756*/ 	.byte	0xff
	.zero		1


	//   ....[99]....
        /*0758*/ 	.word	0x00006d80
        /*075c*/ 	.word	0x00000003
        /*0760*/ 	.word	0x00000020
        /*0764*/ 	.short	0x010a
        /*0766*/ 	.byte	0xff
	.zero		1


	//   ....[100]....
        /*0768*/ 	.word	0x00007570
        /*076c*/ 	.word	0x00000056
        /*0770*/ 	.word	0x00000000
        /*0774*/ 	.short	0x0101
        /*0776*/ 	.byte	0xff
	.zero		1


	//   ....[101]....
        /*0778*/ 	.word	0x00007590
        /*077c*/ 	.word	0x00000057
        /*0780*/ 	.word	0x00000020
        /*0784*/ 	.short	0x010a
        /*0786*/ 	.byte	0xff
	.zero		1


	//   ....[102]....
        /*0788*/ 	.word	0x00007640
        /*078c*/ 	.word	0x00000057
        /*0790*/ 	.word	0x00000020
        /*0794*/ 	.short	0x010a
        /*0796*/ 	.byte	0xff
	.zero		1


	//   ....[103]....
        /*0798*/ 	.word	0x00007e30
        /*079c*/ 	.word	0x00000056
        /*07a0*/ 	.word	0x00000000
        /*07a4*/ 	.short	0x0101
        /*07a6*/ 	.byte	0xff
	.zero		1


	//   ....[104]....
        /*07a8*/ 	.word	0x00007e50
        /*07ac*/ 	.word	0x0000005c
        /*07b0*/ 	.word	0x00000020
        /*07b4*/ 	.short	0x010a
        /*07b6*/ 	.byte	0xff
	.zero		1


	//   ....[105]....
        /*07b8*/ 	.word	0x00007f00
        /*07bc*/ 	.word	0x0000005c
        /*07c0*/ 	.word	0x00000020
        /*07c4*/ 	.short	0x010a
        /*07c6*/ 	.byte	0xff
	.zero		1


	//   ....[106]....
        /*07c8*/ 	.word	0x000081b0
        /*07cc*/ 	.word	0x0000004e
        /*07d0*/ 	.word	0x00000000
        /*07d4*/ 	.short	0x0101
        /*07d6*/ 	.byte	0xff
	.zero		1


	//   ....[107]....
        /*07d8*/ 	.word	0x00008740
        /*07dc*/ 	.word	0x00000002
        /*07e0*/ 	.word	0x00000000
        /*07e4*/ 	.short	0x0101
        /*07e6*/ 	.byte	0xff
	.zero		1


	//   ....[108]....
        /*07e8*/ 	.word	0x000089d0
        /*07ec*/ 	.word	0x000000ff
        /*07f0*/ 	.word	0x00000000
        /*07f4*/ 	.short	0x0101
        /*07f6*/ 	.byte	0x04
	.zero		1


	//   ....[109]....
        /*07f8*/ 	.word	0x000089f0
        /*07fc*/ 	.word	0x00000003
        /*0800*/ 	.word	0x000000e0
        /*0804*/ 	.short	0x010a
        /*0806*/ 	.byte	0xff
	.zero		1


	//   ....[110]....
        /*0808*/ 	.word	0x00008a50
        /*080c*/ 	.word	0x00000002
        /*0810*/ 	.word	0x00000010
        /*0814*/ 	.short	0x010a
        /*0816*/ 	.byte	0xff
	.zero		1


	//   ....[111]....
        /*0818*/ 	.word	0x00008ab0
        /*081c*/ 	.word	0x00000002
        /*0820*/ 	.word	0x00000010
        /*0824*/ 	.short	0x010a
        /*0826*/ 	.byte	0xff
	.zero		1


	//   ....[112]....
        /*0828*/ 	.word	0x00008b00
        /*082c*/ 	.word	0x00000002
        /*0830*/ 	.word	0x00000070
        /*0834*/ 	.short	0x010a
        /*0836*/ 	.byte	0xff
	.zero		1


	//   ....[113]....
        /*0838*/ 	.word	0x00008b60
        /*083c*/ 	.word	0x00000000
        /*0840*/ 	.word	0x00000000
        /*0844*/ 	.short	0x010a
        /*0846*/ 	.byte	0xff
	.zero		1


	//   ....[114]....
        /*0848*/ 	.word	0x00008bb0
        /*084c*/ 	.word	0x00000000
        /*0850*/ 	.word	0x000000d0
        /*0854*/ 	.short	0x010a
        /*0856*/ 	.byte	0xff
	.zero		1


	//   ....[115]....
        /*0858*/ 	.word	0x00008c10
        /*085c*/ 	.word	0x00000000
        /*0860*/ 	.word	0x00000080
        /*0864*/ 	.short	0x010a
        /*0866*/ 	.byte	0xff
	.zero		1


	//   ....[116]....
        /*0868*/ 	.word	0x00008c60
        /*086c*/ 	.word	0x00000000
        /*0870*/ 	.word	0x00000070
        /*0874*/ 	.short	0x010a
        /*0876*/ 	.byte	0xff
	.zero		1


	//   ....[117]....
        /*0878*/ 	.word	0x00008cc0
        /*087c*/ 	.word	0x00000000
        /*0880*/ 	.word	0x00000080
        /*0884*/ 	.short	0x010a
        /*0886*/ 	.byte	0xff
	.zero		1


	//   ....[118]....
        /*0888*/ 	.word	0x00008d20
        /*088c*/ 	.word	0x00000004
        /*0890*/ 	.word	0x00000008
        /*0894*/ 	.short	0x010a
        /*0896*/ 	.byte	0xff
	.zero		1


	//   ....[119]....
        /*0898*/ 	.word	0x00008e00
        /*089c*/ 	.word	0x00000002
        /*08a0*/ 	.word	0x00000008
        /*08a4*/ 	.short	0x010a
        /*08a6*/ 	.byte	0xff
	.zero		1


	//   ....[120]....
        /*08a8*/ 	.word	0x00008e50
        /*08ac*/ 	.word	0x00000000
        /*08b0*/ 	.word	0x00000070
        /*08b4*/ 	.short	0x010a
        /*08b6*/ 	.byte	0xff
	.zero		1


	//   ....[121]....
        /*08b8*/ 	.word	0x00008eb0
        /*08bc*/ 	.word	0x00000000
        /*08c0*/ 	.word	0x000000b0
        /*08c4*/ 	.short	0x010a
        /*08c6*/ 	.byte	0xff
	.zero		1


	//   ....[122]....
        /*08c8*/ 	.word	0x00008f10
        /*08cc*/ 	.word	0x00000000
        /*08d0*/ 	.word	0x00000000
        /*08d4*/ 	.short	0x010a
        /*08d6*/ 	.byte	0xff
	.zero		1


	//   ....[123]....
        /*08d8*/ 	.word	0x00008f70
        /*08dc*/ 	.word	0x00000000
        /*08e0*/ 	.word	0x00000000
        /*08e4*/ 	.short	0x010a
        /*08e6*/ 	.byte	0xff
	.zero		1


	//   ....[124]....
        /*08e8*/ 	.word	0x00008fd0
        /*08ec*/ 	.word	0x00000000
        /*08f0*/ 	.word	0x00000000
        /*08f4*/ 	.short	0x010a
        /*08f6*/ 	.byte	0xff
	.zero		1


	//   ....[125]....
        /*08f8*/ 	.word	0x00009030
        /*08fc*/ 	.word	0x00000000
        /*0900*/ 	.word	0x00000000
        /*0904*/ 	.short	0x010a
        /*0906*/ 	.byte	0xff
	.zero		1


	//   ....[126]....
        /*0908*/ 	.word	0x00009090
        /*090c*/ 	.word	0x00000000
        /*0910*/ 	.word	0x000000f0
        /*0914*/ 	.short	0x010a
        /*0916*/ 	.byte	0xff
	.zero		1


	//   ....[127]....
        /*0918*/ 	.word	0x000090e0
        /*091c*/ 	.word	0x00000000
        /*0920*/ 	.word	0x00000070
        /*0924*/ 	.short	0x010a
        /*0926*/ 	.byte	0xff
	.zero		1


	//   ....[128]....
        /*0928*/ 	.word	0x00009140
        /*092c*/ 	.word	0x00000000
        /*0930*/ 	.word	0x00000068
        /*0934*/ 	.short	0x010a
        /*0936*/ 	.byte	0xff
	.zero		1


	//   ....[129]....
        /*0938*/ 	.word	0x000091a0
        /*093c*/ 	.word	0x00000003
        /*0940*/ 	.word	0x00000040
        /*0944*/ 	.short	0x010a
        /*0946*/ 	.byte	0xff
	.zero		1


	//   ....[130]....
        /*0948*/ 	.word	0x00009200
        /*094c*/ 	.word	0x00000003
        /*0950*/ 	.word	0x00000048
        /*0954*/ 	.short	0x010a
        /*0956*/ 	.byte	0xff
	.zero		1


	//   ....[131]....
        /*0958*/ 	.word	0x00009260
        /*095c*/ 	.word	0x00000003
        /*0960*/ 	.word	0x00000050
        /*0964*/ 	.short	0x010a
        /*0966*/ 	.byte	0xff
	.zero		1


	//   ....[132]....
        /*0968*/ 	.word	0x000092c0
        /*096c*/ 	.word	0x00000003
        /*0970*/ 	.word	0x00000058
        /*0974*/ 	.short	0x010a
        /*0976*/ 	.byte	0xff
	.zero		1


	//   ....[133]....
        /*0978*/ 	.word	0x00009320
        /*097c*/ 	.word	0x00000000
        /*0980*/ 	.word	0x00000040
        /*0984*/ 	.short	0x010a
        /*0986*/ 	.byte	0xff
	.zero		1


	//   ....[134]....
        /*0988*/ 	.word	0x00009380
        /*098c*/ 	.word	0x00000000
        /*0990*/ 	.word	0x00000048
        /*0994*/ 	.short	0x010a
        /*0996*/ 	.byte	0xff
	.zero		1


	//   ....[135]....
        /*0998*/ 	.word	0x000093e0
        /*099c*/ 	.word	0x00000000
        /*09a0*/ 	.word	0x00000050
        /*09a4*/ 	.short	0x010a
        /*09a6*/ 	.byte	0xff
	.zero		1


	//   ....[136]....
        /*09a8*/ 	.word	0x00009430
        /*09ac*/ 	.word	0x00000000
        /*09b0*/ 	.word	0x00000070
        /*09b4*/ 	.short	0x010a
        /*09b6*/ 	.byte	0xff
	.zero		1


	//   ....[137]....
        /*09b8*/ 	.word	0x00009490
        /*09bc*/ 	.word	0x00000000
        /*09c0*/ 	.word	0x00000020
        /*09c4*/ 	.short	0x010a
        /*09c6*/ 	.byte	0xff
	.zero		1


	//   ....[138]....
        /*09c8*/ 	.word	0x000094e0
        /*09cc*/ 	.word	0x0000004e
        /*09d0*/ 	.word	0x00000090
        /*09d4*/ 	.short	0x010a
        /*09d6*/ 	.byte	0xff
	.zero		1


	//   ....[139]....
        /*09d8*/ 	.word	0x00009530
        /*09dc*/ 	.word	0x00000003
        /*09e0*/ 	.word	0x00000020
        /*09e4*/ 	.short	0x010a
        /*09e6*/ 	.byte	0xff
	.zero		1


	//   ....[140]....
        /*09e8*/ 	.word	0x00009580
        /*09ec*/ 	.word	0x00000057
        /*09f0*/ 	.word	0x00000020
        /*09f4*/ 	.short	0x010a
        /*09f6*/ 	.byte	0xff
	.zero		1


	//   ....[141]....
        /*09f8*/ 	.word	0x000095d0
        /*09fc*/ 	.word	0x0000005c
        /*0a00*/ 	.word	0x00000020
        /*0a04*/ 	.short	0x010a
        /*0a06*/ 	.byte	0xff
	.zero		1


	//----- nvinfo : EIATTR_NUM_MBARRIERS
	.align		4
.L_47:
        /*0a08*/ 	.byte	0x03, 0x38
        /*0a0a*/ 	.short	0x001f


	//----- nvinfo : EIATTR_EXIT_INSTR_OFFSETS
	.align		4
        /*0a0c*/ 	.byte	0x04, 0x1c
        /*0a0e*/ 	.short	(.L_49 - .L_48)


	//   ....[0]....
.L_48:
        /*0a10*/ 	.word	0x00002a40


	//   ....[1]....
        /*0a14*/ 	.word	0x00002f40


	//   ....[2]....
        /*0a18*/ 	.word	0x00002fa0


	//   ....[3]....
        /*0a1c*/ 	.word	0x00004300


	//   ....[4]....
        /*0a20*/ 	.word	0x000054c0


	//   ....[5]....
        /*0a24*/ 	.word	0x00005500


	//   ....[6]....
        /*0a28*/ 	.word	0x000088d0


	//   ....[7]....
        /*0a2c*/ 	.word	0x00008940


	//   ....[8]....
        /*0a30*/ 	.word	0x00008970


	//   ....[9]....
        /*0a34*/ 	.word	0x000089e0


	//----- nvinfo : EIATTR_MAX_THREADS
	.align		4
.L_49:
        /*0a38*/ 	.byte	0x04, 0x05
        /*0a3a*/ 	.short	(.L_51 - .L_50)
.L_50:
        /*0a3c*/ 	.word	0x00000100
        /*0a40*/ 	.word	0x00000001
        /*0a44*/ 	.word	0x00000001


	//----- nvinfo : EIATTR_CRS_STACK_SIZE
	.align		4
.L_51:
        /*0a48*/ 	.byte	0x04, 0x1e
        /*0a4a*/ 	.short	(.L_53 - .L_52)
.L_52:
        /*0a4c*/ 	.word	0x00000000


	//----- nvinfo : EIATTR_CBANK_PARAM_SIZE
	.align		4
.L_53:
        /*0a50*/ 	.byte	0x03, 0x19
        /*0a52*/ 	.short	0x0800


	//----- nvinfo : EIATTR_PARAM_CBANK
	.align		4
        /*0a54*/ 	.byte	0x04, 0x0a
        /*0a56*/ 	.short	(.L_55 - .L_54)
	.align		4
.L_54:
        /*0a58*/ 	.word	index@(.nv.constant0._ZN7cutlass13device_kernelINS_4gemm6kernel13GemmUniversalIN4cute5tupleIJiiiiEEENS1_10collective13CollectiveMmaINS1_35MainloopSm100TmaUmmaWarpSpecializedILi2ELi2ELi4ENS5_IJNS4_1CILi4EEENSA_ILi2EEENSA_ILi1EEEEEEEENS5_IJNSA_ILi128EEESG_NSA_ILi64EEEEEENS_6half_tENS5_IJSD_llEEESJ_SK_NS4_8TiledMMAINS4_8MMA_AtomIJNS4_26SM100_MMA_F16BF16_2x1SM_SSISJ_SJ_fLi128ELi128ELNS4_4UMMA5MajorE1ELSP_1ELNSO_7ScaleInE0ELSQ_0EEEEEENS4_6LayoutINS5_IJSD_SD_SD_EEENS5_IJNSA_ILi0EEESV_SV_EEEEENS5_IJNS4_10UnderscoreESY_SY_EEEEENS4_28SM100_TMA_2SM_LOAD_MULTICASTENS4_14ComposedLayoutINS4_7SwizzleILi3ELi4ELi3EEENS4_18smem_ptr_flag_bitsILi16EEENST_INS5_IJSH_NSA_ILi8EEEEEENS5_IJSD_SH_EEEEEEEvNS4_8identityES11_S1B_vS1C_EENS_8epilogue10collective18CollectiveEpilogueINS1E_23Sm100TmaWarpSpecializedILi4ELi2ELi16ELb1ELb0EEEJNS5_IJSH_SG_SH_EEENS5_IJNST_ISH_SD_EENST_INS5_IJNSA_ILi16EEESC_EEES19_EEEEESJ_NS5_IJlSD_lEEESJ_S1P_NS1E_6fusion15FusionCallbacksIS1I_NS1Q_17LinearCombinationISJ_fSJ_fLNS_15FloatRoundStyleE2EEES1J_S1O_JEEENS4_5SM1004TMEM4LOAD26SM100_TMEM_LOAD_32dp32b16xENS4_13SM90_TMA_LOADENS12_INS13_ILi1ELi4ELi3EEES16_NST_INS5_IJS17_S1L_EEENS5_IJS1L_SD_EEEEEEENS4_39AutoVectorizingCopyWithAssumedAlignmentILi128EEENS4_14SM90_TMA_STOREES25_S27_S27_EEEvvEEEEvNT_6ParamsE)
        /*0a5c*/ 	.short	0x0380
        /*0a5e*/ 	.short	0x0800


	//----- nvinfo : EIATTR_SW_WAR
	.align		4
.L_55:
        /*0a60*/ 	.byte	0x04, 0x36
        /*0a62*/ 	.short	(.L_57 - .L_56)
.L_56:
        /*0a64*/ 	.word	0x00000008
.L_57:


//--------------------- .nv.callgraph             --------------------------
	.section	.nv.callgraph,"",@"SHT_CUDA_CALLGRAPH"
	.align	4
	.sectionentsize	8
	.align		4
        /*0000*/ 	.word	0x00000000
	.align		4
        /*0004*/ 	.word	0xffffffff
	.align		4
        /*0008*/ 	.word	index@(_ZN7cutlass13device_kernelINS_4gemm6kernel13GemmUniversalIN4cute5tupleIJiiiiEEENS1_10collective13CollectiveMmaINS1_35MainloopSm100TmaUmmaWarpSpecializedILi2ELi2ELi4ENS5_IJNS4_1CILi4EEENSA_ILi2EEENSA_ILi1EEEEEEEENS5_IJNSA_ILi128EEESG_NSA_ILi64EEEEEENS_6half_tENS5_IJSD_llEEESJ_SK_NS4_8TiledMMAINS4_8MMA_AtomIJNS4_26SM100_MMA_F16BF16_2x1SM_SSISJ_SJ_fLi128ELi128ELNS4_4UMMA5MajorE1ELSP_1ELNSO_7ScaleInE0ELSQ_0EEEEEENS4_6LayoutINS5_IJSD_SD_SD_EEENS5_IJNSA_ILi0EEESV_SV_EEEEENS5_IJNS4_10UnderscoreESY_SY_EEEEENS4_28SM100_TMA_2SM_LOAD_MULTICASTENS4_14ComposedLayoutINS4_7SwizzleILi3ELi4ELi3EEENS4_18smem_ptr_flag_bitsILi16EEENST_INS5_IJSH_NSA_ILi8EEEEEENS5_IJSD_SH_EEEEEEEvNS4_8identityES11_S1B_vS1C_EENS_8epilogue10collective18CollectiveEpilogueINS1E_23Sm100TmaWarpSpecializedILi4ELi2ELi16ELb1ELb0EEEJNS5_IJSH_SG_SH_EEENS5_IJNST_ISH_SD_EENST_INS5_IJNSA_ILi16EEESC_EEES19_EEEEESJ_NS5_IJlSD_lEEESJ_S1P_NS1E_6fusion15FusionCallbacksIS1I_NS1Q_17LinearCombinationISJ_fSJ_fLNS_15FloatRoundStyleE2EEES1J_S1O_JEEENS4_5SM1004TMEM4LOAD26SM100_TMEM_LOAD_32dp32b16xENS4_13SM90_TMA_LOADENS12_INS13_ILi1ELi4ELi3EEES16_NST_INS5_IJS17_S1L_EEENS5_IJS1L_SD_EEEEEEENS4_39AutoVectorizingCopyWithAssumedAlignmentILi128EEENS4_14SM90_TMA_STOREES25_S27_S27_EEEvvEEEEvNT_6ParamsE)
	.align		4
        /*000c*/ 	.word	index@(__assertfail)
	.align		4
        /*0010*/ 	.word	0x00000000
	.align		4
        /*0014*/ 	.word	0xfffffffe
	.align		4
        /*0018*/ 	.word	0x00000000
	.align		4
        /*001c*/ 	.word	0xfffffffd
	.align		4
        /*0020*/ 	.word	0x00000000
	.align		4
        /*0024*/ 	.word	0xfffffffc


//--------------------- .nv.constant4             --------------------------
	.section	.nv.constant4,"a",@progbits
	.align	8
	.align		8
.nv.constant4:
        /*0000*/ 	.dword	__assertfail
	.align		8
        /*0008*/ 	.dword	__unnamed_1
	.align		8
        /*0010*/ 	.dword	__unnamed_2
	.align		8
        /*0018*/ 	.dword	_ZN40_INTERNAL_e591f081_4_k_cu_6ce2ae88_343984cuda3std3__45__cpo5beginE
	.align		8
        /*0020*/ 	.dword	_ZN40_INTERNAL_e591f081_4_k_cu_6ce2ae88_343984cuda3std3__45__cpo3endE
	.align		8
        /*0028*/ 	.dword	_ZN40_INTERNAL_e591f081_4_k_cu_6ce2ae88_343984cuda3std3__45__cpo6cbeginE
	.align		8
        /*0030*/ 	.dword	_ZN40_INTERNAL_e591f081_4_k_cu_6ce2ae88_343984cuda3std3__45__cpo4cendE
	.align		8
        /*0038*/ 	.dword	_ZN40_INTERNAL_e591f081_4_k_cu_6ce2ae88_343984cuda3std3__442_GLOBAL__N__e591f081_4_k_cu_6ce2ae88_343986ignoreE
	.align		8
        /*0040*/ 	.dword	_ZN40_INTERNAL_e591f081_4_k_cu_6ce2ae88_343984cuda3std3__419piecewise_constructE
	.align		8
        /*0048*/ 	.dword	_ZN40_INTERNAL_e591f081_4_k_cu_6ce2ae88_343984cuda3std3__48in_placeE
	.align		8
        /*0050*/ 	.dword	_ZN40_INTERNAL_e591f081_4_k_cu_6ce2ae88_343984cuda3std6ranges3__45__cpo4swapE
	.align		8
        /*0058*/ 	.dword	_ZN40_INTERNAL_e591f081_4_k_cu_6ce2ae88_343984cuda3std6ranges3__45__cpo9iter_moveE
	.align		8
        /*0060*/ 	.dword	_ZN40_INTERNAL_e591f081_4_k_cu_6ce2ae88_343984cute7productE
	.align		8
        /*0068*/ 	.dword	_ZN40_INTERNAL_e591f081_4_k_cu_6ce2ae88_343984cute1_E
	.align		8
        /*0070*/ 	.dword	$str$25
	.align		8
        /*0078*/ 	.dword	$str$26
	.align		8
        /*0080*/ 	.dword	$str$27
	.align		8
        /*0088*/ 	.dword	$str$28


//--------------------- .text._ZN7cutlass13device_kernelINS_4gemm6kernel13GemmUniversalIN4cute5tupleIJiiiiEEENS1_10collective13CollectiveMmaINS1_35MainloopSm100TmaUmmaWarpSpecializedILi2ELi2ELi4ENS5_IJNS4_1CILi4EEENSA_ILi2EEENSA_ILi1EEEEEEEENS5_IJNSA_ILi128EEESG_NSA_ILi64EEEEEENS_6half_tENS5_IJSD_llEEESJ_SK_NS4_8TiledMMAINS4_8MMA_AtomIJNS4_26SM100_MMA_F16BF16_2x1SM_SSISJ_SJ_fLi128ELi128ELNS4_4UMMA5MajorE1ELSP_1ELNSO_7ScaleInE0ELSQ_0EEEEEENS4_6LayoutINS5_IJSD_SD_SD_EEENS5_IJNSA_ILi0EEESV_SV_EEEEENS5_IJNS4_10UnderscoreESY_SY_EEEEENS4_28SM100_TMA_2SM_LOAD_MULTICASTENS4_14ComposedLayoutINS4_7SwizzleILi3ELi4ELi3EEENS4_18smem_ptr_flag_bitsILi16EEENST_INS5_IJSH_NSA_ILi8EEEEEENS5_IJSD_SH_EEEEEEEvNS4_8identityES11_S1B_vS1C_EENS_8epilogue10collective18CollectiveEpilogueINS1E_23Sm100TmaWarpSpecializedILi4ELi2ELi16ELb1ELb0EEEJNS5_IJSH_SG_SH_EEENS5_IJNST_ISH_SD_EENST_INS5_IJNSA_ILi16EEESC_EEES19_EEEEESJ_NS5_IJlSD_lEEESJ_S1P_NS1E_6fusion15FusionCallbacksIS1I_NS1Q_17LinearCombinationISJ_fSJ_fLNS_15FloatRoundStyleE2EEES1J_S1O_JEEENS4_5SM1004TMEM4LOAD26SM100_TMEM_LOAD_32dp32b16xENS4_13SM90_TMA_LOADENS12_INS13_ILi1ELi4ELi3EEES16_NST_INS5_IJS17_S1L_EEENS5_IJS1L_SD_EEEEEEENS4_39AutoVectorizingCopyWithAssumedAlignmentILi128EEENS4_14SM90_TMA_STOREES25_S27_S27_EEEvvEEEEvNT_6ParamsE --------------------------
	.section	.text._ZN7cutlass13device_kernelINS_4gemm6kernel13GemmUniversalIN4cute5tupleIJiiiiEEENS1_10collective13CollectiveMmaINS1_35MainloopSm100TmaUmmaWarpSpecializedILi2ELi2ELi4ENS5_IJNS4_1CILi4EEENSA_ILi2EEENSA_ILi1EEEEEEEENS5_IJNSA_ILi128EEESG_NSA_ILi64EEEEEENS_6half_tENS5_IJSD_llEEESJ_SK_NS4_8TiledMMAINS4_8MMA_AtomIJNS4_26SM100_MMA_F16BF16_2x1SM_SSISJ_SJ_fLi128ELi128ELNS4_4UMMA5MajorE1ELSP_1ELNSO_7ScaleInE0ELSQ_0EEEEEENS4_6LayoutINS5_IJSD_SD_SD_EEENS5_IJNSA_ILi0EEESV_SV_EEEEENS5_IJNS4_10UnderscoreESY_SY_EEEEENS4_28SM100_TMA_2SM_LOAD_MULTICASTENS4_14ComposedLayoutINS4_7SwizzleILi3ELi4ELi3EEENS4_18smem_ptr_flag_bitsILi16EEENST_INS5_IJSH_NSA_ILi8EEEEEENS5_IJSD_SH_EEEEEEEvNS4_8identityES11_S1B_vS1C_EENS_8epilogue10collective18CollectiveEpilogueINS1E_23Sm100TmaWarpSpecializedILi4ELi2ELi16ELb1ELb0EEEJNS5_IJSH_SG_SH_EEENS5_IJNST_ISH_SD_EENST_INS5_IJNSA_ILi16EEESC_EEES19_EEEEESJ_NS5_IJlSD_lEEESJ_S1P_NS1E_6fusion15FusionCallbacksIS1I_NS1Q_17LinearCombinationISJ_fSJ_fLNS_15FloatRoundStyleE2EEES1J_S1O_JEEENS4_5SM1004TMEM4LOAD26SM100_TMEM_LOAD_32dp32b16xENS4_13SM90_TMA_LOADENS12_INS13_ILi1ELi4ELi3EEES16_NST_INS5_IJS17_S1L_EEENS5_IJS1L_SD_EEEEEEENS4_39AutoVectorizingCopyWithAssumedAlignmentILi128EEENS4_14SM90_TMA_STOREES25_S27_S27_EEEvvEEEEvNT_6ParamsE,"ax",@progbits
	.align	128
.text._ZN7cutlass13device_kernelINS_4gemm6kernel13GemmUniversalIN4cute5tupleIJiiiiEEENS1_10collective13CollectiveMmaINS1_35MainloopSm100TmaUmmaWarpSpecializedILi2ELi2ELi4ENS5_IJNS4_1CILi4EEENSA_ILi2EEENSA_ILi1EEEEEEEENS5_IJNSA_ILi128EEESG_NSA_ILi64EEEEEENS_6half_tENS5_IJSD_llEEESJ_SK_NS4_8TiledMMAINS4_8MMA_AtomIJNS4_26SM100_MMA_F16BF16_2x1SM_SSISJ_SJ_fLi128ELi128ELNS4_4UMMA5MajorE1ELSP_1ELNSO_7ScaleInE0ELSQ_0EEEEEENS4_6LayoutINS5_IJSD_SD_SD_EEENS5_IJNSA_ILi0EEESV_SV_EEEEENS5_IJNS4_10UnderscoreESY_SY_EEEEENS4_28SM100_TMA_2SM_LOAD_MULTICASTENS4_14ComposedLayoutINS4_7SwizzleILi3ELi4ELi3EEENS4_18smem_ptr_flag_bitsILi16EEENST_INS5_IJSH_NSA_ILi8EEEEEENS5_IJSD_SH_EEEEEEEvNS4_8identityES11_S1B_vS1C_EENS_8epilogue10collective18CollectiveEpilogueINS1E_23Sm100TmaWarpSpecializedILi4ELi2ELi16ELb1ELb0EEEJNS5_IJSH_SG_SH_EEENS5_IJNST_ISH_SD_EENST_INS5_IJNSA_ILi16EEESC_EEES19_EEEEESJ_NS5_IJlSD_lEEESJ_S1P_NS1E_6fusion15FusionCallbacksIS1I_NS1Q_17LinearCombinationISJ_fSJ_fLNS_15FloatRoundStyleE2EEES1J_S1O_JEEENS4_5SM1004TMEM4LOAD26SM100_TMEM_LOAD_32dp32b16xENS4_13SM90_TMA_LOADENS12_INS13_ILi1ELi4ELi3EEES16_NST_INS5_IJS17_S1L_EEENS5_IJS1L_SD_EEEEEEENS4_39AutoVectorizingCopyWithAssumedAlignmentILi128EEENS4_14SM90_TMA_STOREES25_S27_S27_EEEvvEEEEvNT_6ParamsE:
        .type           _ZN7cutlass13device_kernelINS_4gemm6kernel13GemmUniversalIN4cute5tupleIJiiiiEEENS1_10collective13CollectiveMmaINS1_35MainloopSm100TmaUmmaWarpSpecializedILi2ELi2ELi4ENS5_IJNS4_1CILi4EEENSA_ILi2EEENSA_ILi1EEEEEEEENS5_IJNSA_ILi128EEESG_NSA_ILi64EEEEEENS_6half_tENS5_IJSD_llEEESJ_SK_NS4_8TiledMMAINS4_8MMA_AtomIJNS4_26SM100_MMA_F16BF16_2x1SM_SSISJ_SJ_fLi128ELi128ELNS4_4UMMA5MajorE1ELSP_1ELNSO_7ScaleInE0ELSQ_0EEEEEENS4_6LayoutINS5_IJSD_SD_SD_EEENS5_IJNSA_ILi0EEESV_SV_EEEEENS5_IJNS4_10UnderscoreESY_SY_EEEEENS4_28SM100_TMA_2SM_LOAD_MULTICASTENS4_14ComposedLayoutINS4_7SwizzleILi3ELi4ELi3EEENS4_18smem_ptr_flag_bitsILi16EEENST_INS5_IJSH_NSA_ILi8EEEEEENS5_IJSD_SH_EEEEEEEvNS4_8identityES11_S1B_vS1C_EENS_8epilogue10collective18CollectiveEpilogueINS1E_23Sm100TmaWarpSpecializedILi4ELi2ELi16ELb1ELb0EEEJNS5_IJSH_SG_SH_EEENS5_IJNST_ISH_SD_EENST_INS5_IJNSA_ILi16EEESC_EEES19_EEEEESJ_NS5_IJlSD_lEEESJ_S1P_NS1E_6fusion15FusionCallbacksIS1I_NS1Q_17LinearCombinationISJ_fSJ_fLNS_15FloatRoundStyleE2EEES1J_S1O_JEEENS4_5SM1004TMEM4LOAD26SM100_TMEM_LOAD_32dp32b16xENS4_13SM90_TMA_LOADENS12_INS13_ILi1ELi4ELi3EEES16_NST_INS5_IJS17_S1L_EEENS5_IJS1L_SD_EEEEEEENS4_39AutoVectorizingCopyWithAssumedAlignmentILi128EEENS4_14SM90_TMA_STOREES25_S27_S27_EEEvvEEEEvNT_6ParamsE,@function
        .size           _ZN7cutlass13device_kernelINS_4gemm6kernel13GemmUniversalIN4cute5tupleIJiiiiEEENS1_10collective13CollectiveMmaINS1_35MainloopSm100TmaUmmaWarpSpecializedILi2ELi2ELi4ENS5_IJNS4_1CILi4EEENSA_ILi2EEENSA_ILi1EEEEEEEENS5_IJNSA_ILi128EEESG_NSA_ILi64EEEEEENS_6half_tENS5_IJSD_llEEESJ_SK_NS4_8TiledMMAINS4_8MMA_AtomIJNS4_26SM100_MMA_F16BF16_2x1SM_SSISJ_SJ_fLi128ELi128ELNS4_4UMMA5MajorE1ELSP_1ELNSO_7ScaleInE0ELSQ_0EEEEEENS4_6LayoutINS5_IJSD_SD_SD_EEENS5_IJNSA_ILi0EEESV_SV_EEEEENS5_IJNS4_10UnderscoreESY_SY_EEEEENS4_28SM100_TMA_2SM_LOAD_MULTICASTENS4_14ComposedLayoutINS4_7SwizzleILi3ELi4ELi3EEENS4_18smem_ptr_flag_bitsILi16EEENST_INS5_IJSH_NSA_ILi8EEEEEENS5_IJSD_SH_EEEEEEEvNS4_8identityES11_S1B_vS1C_EENS_8epilogue10collective18CollectiveEpilogueINS1E_23Sm100TmaWarpSpecializedILi4ELi2ELi16ELb1ELb0EEEJNS5_IJSH_SG_SH_EEENS5_IJNST_ISH_SD_EENST_INS5_IJNSA_ILi16EEESC_EEES19_EEEEESJ_NS5_IJlSD_lEEESJ_S1P_NS1E_6fusion15FusionCallbacksIS1I_NS1Q_17LinearCombinationISJ_fSJ_fLNS_15FloatRoundStyleE2EEES1J_S1O_JEEENS4_5SM1004TMEM4LOAD26SM100_TMEM_LOAD_32dp32b16xENS4_13SM90_TMA_LOADENS12_INS13_ILi1ELi4ELi3EEES16_NST_INS5_IJS17_S1L_EEENS5_IJS1L_SD_EEEEEEENS4_39AutoVectorizingCopyWithAssumedAlignmentILi128EEENS4_14SM90_TMA_STOREES25_S27_S27_EEEvvEEEEvNT_6ParamsE,(.L_x_193 - _ZN7cutlass13device_kernelINS_4gemm6kernel13GemmUniversalIN4cute5tupleIJiiiiEEENS1_10collective13CollectiveMmaINS1_35MainloopSm100TmaUmmaWarpSpecializedILi2ELi2ELi4ENS5_IJNS4_1CILi4EEENSA_ILi2EEENSA_ILi1EEEEEEEENS5_IJNSA_ILi128EEESG_NSA_ILi64EEEEEENS_6half_tENS5_IJSD_llEEESJ_SK_NS4_8TiledMMAINS4_8MMA_AtomIJNS4_26SM100_MMA_F16BF16_2x1SM_SSISJ_SJ_fLi128ELi128ELNS4_4UMMA5MajorE1ELSP_1ELNSO_7ScaleInE0ELSQ_0EEEEEENS4_6LayoutINS5_IJSD_SD_SD_EEENS5_IJNSA_ILi0EEESV_SV_EEEEENS5_IJNS4_10UnderscoreESY_SY_EEEEENS4_28SM100_TMA_2SM_LOAD_MULTICASTENS4_14ComposedLayoutINS4_7SwizzleILi3ELi4ELi3EEENS4_18smem_ptr_flag_bitsILi16EEENST_INS5_IJSH_NSA_ILi8EEEEEENS5_IJSD_SH_EEEEEEEvNS4_8identityES11_S1B_vS1C_EENS_8epilogue10collective18CollectiveEpilogueINS1E_23Sm100TmaWarpSpecializedILi4ELi2ELi16ELb1ELb0EEEJNS5_IJSH_SG_SH_EEENS5_IJNST_ISH_SD_EENST_INS5_IJNSA_ILi16EEESC_EEES19_EEEEESJ_NS5_IJlSD_lEEESJ_S1P_NS1E_6fusion15FusionCallbacksIS1I_NS1Q_17LinearCombinationISJ_fSJ_fLNS_15FloatRoundStyleE2EEES1J_S1O_JEEENS4_5SM1004TMEM4LOAD26SM100_TMEM_LOAD_32dp32b16xENS4_13SM90_TMA_LOADENS12_INS13_ILi1ELi4ELi3EEES16_NST_INS5_IJS17_S1L_EEENS5_IJS1L_SD_EEEEEEENS4_39AutoVectorizingCopyWithAssumedAlignmentILi128EEENS4_14SM90_TMA_STOREES25_S27_S27_EEEvvEEEEvNT_6ParamsE)
        .other          _ZN7cutlass13device_kernelINS_4gemm6kernel13GemmUniversalIN4cute5tupleIJiiiiEEENS1_10collective13CollectiveMmaINS1_35MainloopSm100TmaUmmaWarpSpecializedILi2ELi2ELi4ENS5_IJNS4_1CILi4EEENSA_ILi2EEENSA_ILi1EEEEEEEENS5_IJNSA_ILi128EEESG_NSA_ILi64EEEEEENS_6half_tENS5_IJSD_llEEESJ_SK_NS4_8TiledMMAINS4_8MMA_AtomIJNS4_26SM100_MMA_F16BF16_2x1SM_SSISJ_SJ_fLi128ELi128ELNS4_4UMMA5MajorE1ELSP_1ELNSO_7ScaleInE0ELSQ_0EEEEEENS4_6LayoutINS5_IJSD_SD_SD_EEENS5_IJNSA_ILi0EEESV_SV_EEEEENS5_IJNS4_10UnderscoreESY_SY_EEEEENS4_28SM100_TMA_2SM_LOAD_MULTICASTENS4_14ComposedLayoutINS4_7SwizzleILi3ELi4ELi3EEENS4_18smem_ptr_flag_bitsILi16EEENST_INS5_IJSH_NSA_ILi8EEEEEENS5_IJSD_SH_EEEEEEEvNS4_8identityES11_S1B_vS1C_EENS_8epilogue10collective18CollectiveEpilogueINS1E_23Sm100TmaWarpSpecializedILi4ELi2ELi16ELb1ELb0EEEJNS5_IJSH_SG_SH_EEENS5_IJNST_ISH_SD_EENST_INS5_IJNSA_ILi16EEESC_EEES19_EEEEESJ_NS5_IJlSD_lEEESJ_S1P_NS1E_6fusion15FusionCallbacksIS1I_NS1Q_17LinearCombinationISJ_fSJ_fLNS_15FloatRoundStyleE2EEES1J_S1O_JEEENS4_5SM1004TMEM4LOAD26SM100_TMEM_LOAD_32dp32b16xENS4_13SM90_TMA_LOADENS12_INS13_ILi1ELi4ELi3EEES16_NST_INS5_IJS17_S1L_EEENS5_IJS1L_SD_EEEEEEENS4_39AutoVectorizingCopyWithAssumedAlignmentILi128EEENS4_14SM90_TMA_STOREES25_S27_S27_EEEvvEEEEvNT_6ParamsE,@"STO_CUDA_ENTRY STV_DEFAULT"
_ZN7cutlass13device_kernelINS_4gemm6kernel13GemmUniversalIN4cute5tupleIJiiiiEEENS1_10collective13CollectiveMmaINS1_35MainloopSm100TmaUmmaWarpSpecializedILi2ELi2ELi4ENS5_IJNS4_1CILi4EEENSA_ILi2EEENSA_ILi1EEEEEEEENS5_IJNSA_ILi128EEESG_NSA_ILi64EEEEEENS_6half_tENS5_IJSD_llEEESJ_SK_NS4_8TiledMMAINS4_8MMA_AtomIJNS4_26SM100_MMA_F16BF16_2x1SM_SSISJ_SJ_fLi128ELi128ELNS4_4UMMA5MajorE1ELSP_1ELNSO_7ScaleInE0ELSQ_0EEEEEENS4_6LayoutINS5_IJSD_SD_SD_EEENS5_IJNSA_ILi0EEESV_SV_EEEEENS5_IJNS4_10UnderscoreESY_SY_EEEEENS4_28SM100_TMA_2SM_LOAD_MULTICASTENS4_14ComposedLayoutINS4_7SwizzleILi3ELi4ELi3EEENS4_18smem_ptr_flag_bitsILi16EEENST_INS5_IJSH_NSA_ILi8EEEEEENS5_IJSD_SH_EEEEEEEvNS4_8identityES11_S1B_vS1C_EENS_8epilogue10collective18CollectiveEpilogueINS1E_23Sm100TmaWarpSpecializedILi4ELi2ELi16ELb1ELb0EEEJNS5_IJSH_SG_SH_EEENS5_IJNST_ISH_SD_EENST_INS5_IJNSA_ILi16EEESC_EEES19_EEEEESJ_NS5_IJlSD_lEEESJ_S1P_NS1E_6fusion15FusionCallbacksIS1I_NS1Q_17LinearCombinationISJ_fSJ_fLNS_15FloatRoundStyleE2EEES1J_S1O_JEEENS4_5SM1004TMEM4LOAD26SM100_TMEM_LOAD_32dp32b16xENS4_13SM90_TMA_LOADENS12_INS13_ILi1ELi4ELi3EEES16_NST_INS5_IJS17_S1L_EEENS5_IJS1L_SD_EEEEEEENS4_39AutoVectorizingCopyWithAssumedAlignmentILi128EEENS4_14SM90_TMA_STOREES25_S27_S27_EEEvvEEEEvNT_6ParamsE:
[----:B------:R-:W1:Y:S01]  /*0000*/  LDC R1, c[0x0][0x37c] ;  /* 0x0000df00ff017b82 */ /* 0x000e620000000800 */
[----:B------:R-:W2:Y:S01]  /*0010*/  S2R R76, SR_TID.X ;  /* 0x00000000004c7919 */ /* 0x000ea20000002100 */
[----:B------:R-:W3:Y:S06]  /*0020*/  LDCU.64 UR6, c[0x0][0x890] ;  /* 0x00011200ff0677ac */ /* 0x000eec0008000a00 */
[----:B------:R-:W4:Y:S01]  /*0030*/  S2UR UR37, SR_CgaCtaId ;  /* 0x00000000002579c3 */ /* 0x000f220000008800 */
[----:B------:R-:W-:Y:S01]  /*0040*/  PRMT R63, RZ, 0x7610, R63 ;  /* 0x00007610ff3f7816 */ /* 0x000fe2000000003f */
[----:B------:R-:W1:Y:S01]  /*0050*/  LDCU.64 UR46, c[0x0][0x358] ;  /* 0x00006b00ff2e77ac */ /* 0x000e620008000a00 */
[----:B------:R-:W-:-:S02]  /*0060*/  ELECT P0, URZ, PT ;  /* 0x0000000000ff782f */ /* 0x000fc40003800000 */
[----:B---3--:R-:W-:-:S04]  /*0070*/  ISETP.NE.U32.AND P1, PT, RZ, UR6, PT ;  /* 0x00000006ff007c0c */ /* 0x008fc8000bf25070 */
[----:B------:R-:W-:Y:S01]  /*0080*/  ISETP.NE.AND.EX P2, PT, RZ, UR7, PT, P1 ;  /* 0x00000007ff007c0c */ /* 0x000fe2000bf45310 */
[----:B----4-:R-:W-:Y:S02]  /*0090*/  ULOP3.LUT UR9, UR37, 0x1, URZ, 0xc0, !UPT ;  /* 0x0000000125097892 */ /* 0x010fe4000f8ec0ff */
[----:B------:R-:W-:Y:S01]  /*00a0*/  ULOP3.LUT UR8, UR37, 0x1, URZ, 0x3c, !UPT ;  /* 0x0000000125087892 */ /* 0x000fe2000f8e3cff */
[----:B--2---:R-:W-:-:S05]  /*00b0*/  SHF.R.U32.HI R70, RZ, 0x5, R76 ;  /* 0x00000005ff467819 */ /* 0x004fca000001164c */
[----:B------:R-:W2:Y:S02]  /*00c0*/  SHFL.IDX PT, R0, R70, RZ, 0x1f ;  /* 0x00001fff46007589 */ /* 0x000ea400000e0000 */
[----:B--2---:R-:W-:Y:S02]  /*00d0*/  R2UR UR10, R0 ;  /* 0x00000000000a72ca */ /* 0x004fe400000e0000 */
[----:B-1----:R-:W-:Y:S05]  /*00e0*/  @P2 BRA `(.L_x_0) ;  /* 0x00000000002c2947 */ /* 0x002fea0003800000 */
[----:B------:R-:W1:Y:S02]  /*00f0*/  LDCU.64 UR4, c[0x0][0x888] ;  /* 0x00011100ff0477ac */ /* 0x000e640008000a00 */
[----:B-1----:R-:W-:-:S04]  /*0100*/  UISETP.NE.U32.AND UP0, UPT, UR4, URZ, UPT ;  /* 0x000000ff0400728c */ /* 0x002fc8000bf05070 */
[----:B------:R-:W-:-:S09]  /*0110*/  UISETP.NE.AND.EX UP0, UPT, UR5, URZ, UPT, UP0 ;  /* 0x000000ff0500728c */ /* 0x000fd2000bf05300 */
[----:B------:R-:W-:Y:S05]  /*0120*/  BRA.U !UP0, `(.L_x_1) ;  /* 0x0000000108107547 */ /* 0x000fea000b800000 */
[----:B------:R-:W1:Y:S02]  /*0130*/  LDC.64 R2, c[0x0][0x888] ;  /* 0x00022200ff027b82 */ /* 0x000e640000000a00 */
[----:B-1----:R1:W5:Y:S01]  /*0140*/  LDG.E R35, desc[UR46][R2.64] ;  /* 0x0000002e02237981 */ /* 0x002362000c1e1900 */
[----:B------:R-:W-:Y:S01]  /*0150*/  HFMA2 R63, -RZ, RZ, 0, 5.9604644775390625e-08 ;  /* 0x00000001ff3f7431 */ /* 0x000fe200000001ff */
[----:B------:R-:W-:Y:S05]  /*0160*/  BRA `(.L_x_0) ;  /* 0x00000000000c7947 */ /* 0x000fea0003800000 */
.L_x_1:
[----:B------:R-:W1:Y:S01]  /*0170*/  LDCU UR4, c[0x0][0x880] ;  /* 0x00011000ff0477ac */ /* 0x000e620008000800 */
[----:B------:R-:W-:Y:S01]  /*0180*/  HFMA2 R63, -RZ, RZ, 0, 5.9604644775390625e-08 ;  /* 0x00000001ff3f7431 */ /* 0x000fe200000001ff */
[----:B-1----:R-:W-:-:S07]  /*0190*/  MOV R35, UR4 ;  /* 0x0000000400237c02 */ /* 0x002fce0008000f00 */
.L_x_0:
[----:B------:R-:W2:Y:S02]  /*01a0*/  LDCU.64 UR4, c[0x0][0x8b0] ;  /* 0x00011600ff0477ac */ /* 0x000ea40008000a00 */
[----:B--2---:R-:W-:-:S04]  /*01b0*/  UISETP.NE.U32.AND UP0, UPT, UR4, URZ, UPT ;  /* 0x000000ff0400728c */ /* 0x004fc8000bf05070 */
[----:B------:R-:W-:-:S09]  /*01c0*/  UISETP.NE.AND.EX UP0, UPT, UR5, URZ, UPT, UP0 ;  /* 0x000000ff0500728c */ /* 0x000fd2000bf05300 */
[----:B------:R-:W-:Y:S05]  /*01d0*/  BRA.U UP0, `(.L_x_2) ;  /* 0x0000000100247547 */ /* 0x000fea000b800000 */
[----:B------:R-:W2:Y:S02]  /*01e0*/  LDCU.64 UR4, c[0x0][0x8a8] ;  /* 0x00011500ff0477ac */ /* 0x000ea40008000a00 */
[----:B--2---:R-:W-:-:S04]  /*01f0*/  UISETP.NE.U32.AND UP0, UPT, UR4, URZ, UPT ;  /* 0x000000ff0400728c */ /* 0x004fc8000bf05070 */
[----:B------:R-:W-:-:S09]  /*0200*/  UISETP.NE.AND.EX UP0, UPT, UR5, URZ, UPT, UP0 ;  /* 0x000000ff0500728c */ /* 0x000fd2000bf05300 */
[----:B------:R-:W-:Y:S05]  /*0210*/  BRA.U !UP0, `(.L_x_3) ;  /* 0x00000001080c7547 */ /* 0x000fea000b800000 */
[----:B------:R-:W2:Y:S02]  /*0220*/  LDC.64 R32, c[0x0][0x8a8] ;  /* 0x00022a00ff207b82 */ /* 0x000ea40000000a00 */
[----:B--2---:R2:W5:Y:S01]  /*0230*/  LDG.E R32, desc[UR46][R32.64] ;  /* 0x0000002e20207981 */ /* 0x004562000c1e1900 */
[----:B------:R-:W-:Y:S05]  /*0240*/  BRA `(.L_x_2) ;  /* 0x0000000000087947 */ /* 0x000fea0003800000 */
.L_x_3:
[----:B------:R-:W2:Y:S02]  /*0250*/  LDCU UR4, c[0x0][0x8a0] ;  /* 0x00011400ff0477ac */ /* 0x000ea40008000800 */
[----:B--2---:R-:W-:Y:S02]  /*0260*/  MOV R32, UR4 ;  /* 0x0000000400207c02 */ /* 0x004fe40008000f00 */
.L_x_2:
[----:B------:R-:W-:Y:S01]  /*0270*/  IMAD.U32 R0, RZ, RZ, UR10 ;  /* 0x0000000aff007e24 */ /* 0x000fe2000f8e00ff */
[----:B------:R-:W-:Y:S04]  /*0280*/  BSSY.RECONVERGENT B0, `(.L_x_4) ;  /* 0x000000c000007945 */ /* 0x000fe80003800200 */
[C---:B------:R-:W-:Y:S02]  /*0290*/  ISETP.NE.OR P3, PT, R0.reuse, 0x1, !P0 ;  /* 0x000000010000780c */ /* 0x040fe40004765670 */
[----:B------:R-:W-:-:S11]  /*02a0*/  ISETP.NE.OR P2, PT, R0, 0x3, !P0 ;  /* 0x000000030000780c */ /* 0x000fd60004745670 */
[----:B------:R-:W-:Y:S05]  /*02b0*/  @P3 BRA `(.L_x_5) ;  /* 0x0000000000203947 */ /* 0x000fea0003800000 */
[----:B------:R-:W3:Y:S02]  /*02c0*/  LDCU.64 UR4, c[0x0][0x348] ;  /* 0x00006900ff0477ac */ /* 0x000ee40008000a00 */
[----:B---3--:R-:W-:Y:S02]  /*02d0*/  UIADD3 UR12, UP1, UPT, UR4, 0x80, URZ ;  /* 0x00000080040c7890 */ /* 0x008fe4000ff3e0ff */
[----:B------:R-:W-:Y:S02]  /*02e0*/  UIADD3 UR4, UP0, UPT, UR4, 0x180, URZ ;  /* 0x0000018004047890 */ /* 0x000fe4000ff1e0ff */
[----:B------:R-:W-:Y:S02]  /*02f0*/  UIADD3.X UR13, UPT, UPT, URZ, UR5, URZ, UP1, !UPT ;  /* 0x00000005ff0d7290 */ /* 0x000fe40008ffe4ff */
[----:B------:R-:W-:-:S07]  /*0300*/  UIADD3.X UR5, UPT, UPT, URZ, UR5, URZ, UP0, !UPT ;  /* 0x00000005ff057290 */ /* 0x000fce00087fe4ff */
[----:B------:R3:W-:Y:S02]  /*0310*/  UTMACCTL.PF [UR12] ;  /* 0x000000000c0079b9 */ /* 0x0007e40008040000 */
[----:B------:R3:W-:Y:S02]  /*0320*/  UTMACCTL.PF [UR4] ;  /* 0x00000000040079b9 */ /* 0x0007e40008040000 */
[----:B---3--:R-:W-:Y:S01]  /*0330*/  NOP ;  /* 0x0000000000007918 */ /* 0x008fe20000000000 */
.L_x_5:
[----:B------:R-:W-:Y:S05]  /*0340*/  BSYNC.RECONVERGENT B0 ;  /* 0x0000000000007941 */ /* 0x000fea0003800200 */
.L_x_4:
[----:B------:R-:W-:Y:S04]  /*0350*/  BSSY.RECONVERGENT B0, `(.L_x_6) ;  /* 0x000000a000007945 */ /* 0x000fe80003800200 */
        /* <DEDUP_REMOVED lines=9> */
.L_x_7:
[----:B------:R-:W-:Y:S05]  /*03f0*/  BSYNC.RECONVERGENT B0 ;  /* 0x0000000000007941 */ /* 0x000fea0003800200 */
.L_x_6:
[----:B------:R-:W3:Y:S01]  /*0400*/  LDCU.64 UR4, c[0x0][0x888] ;  /* 0x00011100ff0477ac */ /* 0x000ee20008000a00 */
[----:B------:R-:W-:Y:S01]  /*0410*/  ISETP.NE.AND.EX P1, PT, RZ, UR7, PT, P1 ;  /* 0x00000007ff007c0c */ /* 0x000fe2000bf25310 */
[----:B------:R-:W-:Y:S01]  /*0420*/  UPLOP3.LUT UP5, UPT, UPT, UPT, UPT, 0x80, 0x8 ;  /* 0x000000000008789c */ /* 0x000fe20003faf070 */
[----:B---3--:R-:W-:-:S04]  /*0430*/  ISETP.NE.U32.AND P2, PT, RZ, UR4, PT ;  /* 0x00000004ff007c0c */ /* 0x008fc8000bf45070 */
[----:B------:R-:W-:-:S13]  /*0440*/  ISETP.NE.AND.EX P2, PT, RZ, UR5, PT, P2 ;  /* 0x00000005ff007c0c */ /* 0x000fda000bf45320 */
[----:B------:R-:W-:Y:S05]  /*0450*/  @P2 BRA P1, `(.L_x_8) ;  /* 0x0000000000282947 */ /* 0x000fea0000800000 */
[----:B------:R-:W-:Y:S01]  /*0460*/  UISETP.NE.U32.AND UP1, UPT, UR6, URZ, UPT ;  /* 0x000000ff0600728c */ /* 0x000fe2000bf25070 */
[----:B-----5:R-:W-:Y:S01]  /*0470*/  FSETP.NEU.AND P1, PT, R35, RZ, PT ;  /* 0x000000ff2300720b */ /* 0x020fe20003f2d000 */
[----:B------:R-:W-:Y:S02]  /*0480*/  UISETP.NE.U32.AND UP0, UPT, UR4, URZ, UPT ;  /* 0x000000ff0400728c */ /* 0x000fe4000bf05070 */
[----:B------:R-:W-:Y:S02]  /*0490*/  UISETP.NE.AND.EX UP1, UPT, UR7, URZ, UPT, UP1 ;  /* 0x000000ff0700728c */ /* 0x000fe4000bf25310 */
[----:B------:R-:W-:-:S04]  /*04a0*/  UISETP.NE.AND.EX UP0, UPT, UR5, URZ, UPT, UP0 ;  /* 0x000000ff0500728c */ /* 0x000fc8000bf05300 */
[----:B------:R-:W-:-:S04]  /*04b0*/  USEL UR4, URZ, 0xffffffff, UP0 ;  /* 0xffffffffff047887 */ /* 0x000fc80008000000 */
[----:B------:R-:W-:Y:S01]  /*04c0*/  VOTEU.ANY UP0, P1 ;  /* 0x0000000000ff7886 */ /* 0x000fe20000800100 */
[----:B------:R-:W-:-:S04]  /*04d0*/  @!UP1 USEL UR4, URZ, 0xffffffff, UP0 ;  /* 0xffffffffff049887 */ /* 0x000fc80008000000 */
[----:B------:R-:W-:-:S04]  /*04e0*/  ULOP3.LUT UR4, UR4, 0x1, URZ, 0xc0, !UPT ;  /* 0x0000000104047892 */ /* 0x000fc8000f8ec0ff */
[----:B------:R-:W-:-:S11]  /*04f0*/  UISETP.NE.U32.AND UP5, UPT, UR4, 0x1, UPT ;  /* 0x000000010400788c */ /* 0x000fd6000bfa5070 */
.L_x_8:
[----:B------:R-:W3:Y:S01]  /*0500*/  SHFL.IDX PT, R0, R70, RZ, 0x1f ;  /* 0x00001fff46007589 */ /* 0x000ee200000e0000 */
[----:B------:R-:W-:-:S04]  /*0510*/  UISETP.NE.AND UP0, UPT, UR10, 0x2, UPT ;  /* 0x000000020a00788c */ /* 0x000fc8000bf05270 */
[----:B------:R-:W-:Y:S02]  /*0520*/  UISETP.EQ.AND UP1, UPT, UR9, URZ, !UP0 ;  /* 0x000000ff0900728c */ /* 0x000fe4000c722270 */
[----:B------:R-:W-:-:S04]  /*0530*/  USEL UR6, URZ, 0x1, UP0 ;  /* 0x00000001ff067887 */ /* 0x000fc80008000000 */
[----:B------:R-:W-:Y:S02]  /*0540*/  PLOP3.LUT P5, PT, P0, PT, UP1, 0x80, 0x8 ;  /* 0x000000000008781c */ /* 0x000fe400007af018 */
[----:B---3--:R-:W-:-:S13]  /*0550*/  ISETP.NE.AND P1, PT, R0, RZ, PT ;  /* 0x000000ff0000720c */ /* 0x008fda0003f25270 */
[----:B------:R-:W-:Y:S05]  /*0560*/  @P1 BRA `(.L_x_9) ;  /* 0x0000000000441947 */ /* 0x000fea0003800000 */
[----:B------:R-:W-:Y:S01]  /*0570*/  UMOV UR7, 0x400 ;  /* 0x0000040000077882 */ /* 0x000fe20000000000 */
[----:B------:R-:W-:Y:S01]  /*0580*/  UMOV UR5, 0x1 ;  /* 0x0000000100057882 */ /* 0x000fe20000000000 */
[----:B------:R-:W-:Y:S01]  /*0590*/  UMOV UR4, 0x3 ;  /* 0x0000000300047882 */ /* 0x000fe20000000000 */
[----:B------:R-:W-:Y:S02]  /*05a0*/  ULEA UR7, UR37, UR7, 0x18 ;  /* 0x0000000725077291 */ /* 0x000fe4000f8ec0ff */
[----:B------:R-:W-:-:S04]  /*05b0*/  UIADD3 UR12, UPT, UPT, -UR5, 0x100000, URZ ;  /* 0x00100000050c7890 */ /* 0x000fc8000fffe1ff */
[----:B------:R-:W-:Y:S02]  /*05c0*/  USHF.L.U32 UR13, UR12, 0xb, URZ ;  /* 0x0000000b0c0d7899 */ /* 0x000fe400080006ff */
[----:B------:R-:W-:Y:S02]  /*05d0*/  USHF.L.U32 UR12, UR12, 0x1, URZ ;  /* 0x000000010c0c7899 */ /* 0x000fe400080006ff */
[----:B------:R-:W-:-:S04]  /*05e0*/  UIADD3 UR4, UPT, UPT, -UR4, 0x100000, URZ ;  /* 0x0010000004047890 */ /* 0x000fc8000fffe1ff */
[----:B------:R-:W-:Y:S02]  /*05f0*/  USHF.L.U32 UR5, UR4, 0xb, URZ ;  /* 0x0000000b04057899 */ /* 0x000fe400080006ff */
[----:B------:R-:W-:Y:S01]  /*0600*/  USHF.L.U32 UR4, UR4, 0x1, URZ ;  /* 0x0000000104047899 */ /* 0x000fe200080006ff */
[----:B------:R-:W-:Y:S01]  /*0610*/  ELECT P1, URZ, PT ;  /* 0x0000000000ff782f */ /* 0x000fe20003820000 */
[----:B------:R-:W3:Y:S02]  /*0620*/  FENCE.VIEW.ASYNC.S ;  /* 0x00000000000073c6 */ /* 0x000ee40000000000 */
[----:B---3--:R3:W4:Y:S08]  /*0630*/  SYNCS.EXCH.64 URZ, [UR7], UR12 ;  /* 0x0000000c07ff75b2 */ /* 0x0087300008000100 */
[----:B------:R3:W1:Y:S01]  /*0640*/  SYNCS.EXCH.64 URZ, [UR7+0x10], UR4 ;  /* 0x0000100407ff75b2 */ /* 0x0006620008000100 */
[----:B------:R3:W1:Y:S01]  /*0650*/  SYNCS.EXCH.64 URZ, [UR7+0x8], UR12 ;  /* 0x0000080c07ff75b2 */ /* 0x0006620008000100 */
[----:B------:R3:W1:Y:S01]  /*0660*/  SYNCS.EXCH.64 URZ, [UR7+0x18], UR4 ;  /* 0x0000180407ff75b2 */ /* 0x0006620008000100 */
[----:B------:R-:W-:Y:S01]  /*0670*/  NOP ;  /* 0x0000000000007918 */ /* 0x000fe20000000000 */
.L_x_9:
[----:B------:R-:W2:Y:S01]  /*0680*/  SHFL.IDX PT, R0, R70, RZ, 0x1f ;  /* 0x00001fff46007589 */ /* 0x000ea200000e0000 */
[----:B------:R-:W-:Y:S01]  /*0690*/  NOP ;  /* 0x0000000000007918 */ /* 0x000fe20000000000 */
[----:B--2---:R-:W-:-:S13]  /*06a0*/  ISETP.NE.AND P1, PT, R0, 0x1, PT ;  /* 0x000000010000780c */ /* 0x004fda0003f25270 */
[----:B------:R-:W-:Y:S05]  /*06b0*/  @P1 BRA `(.L_x_10) ;  /* 0x0000000000541947 */ /* 0x000fea0003800000 */
[----:B---3--:R-:W-:Y:S01]  /*06c0*/  UMOV UR7, 0x400 ;  /* 0x0000040000077882 */ /* 0x008fe20000000000 */
        /* <DEDUP_REMOVED lines=10> */
[----:B------:R-:W2:Y:S02]  /*0770*/  FENCE.VIEW.ASYNC.S ;  /* 0x00000000000073c6 */ /* 0x000ea40000000000 */
[----:B--2---:R2:W3:Y:S08]  /*0780*/  SYNCS.EXCH.64 URZ, [UR7+0x20], UR12 ;  /* 0x0000200c07ff75b2 */ /* 0x0044f00008000100 */
[----:B------:R2:W1:Y:S01]  /*0790*/  SYNCS.EXCH.64 URZ, [UR7+0x40], UR4 ;  /* 0x0000400407ff75b2 */ /* 0x0004620008000100 */
[----:B------:R2:W1:Y:S01]  /*07a0*/  SYNCS.EXCH.64 URZ, [UR7+0x28], UR12 ;  /* 0x0000280c07ff75b2 */ /* 0x0004620008000100 */
[----:B------:R2:W1:Y:S01]  /*07b0*/  SYNCS.EXCH.64 URZ, [UR7+0x48], UR4 ;  /* 0x0000480407ff75b2 */ /* 0x0004620008000100 */
[----:B------:R2:W1:Y:S01]  /*07c0*/  SYNCS.EXCH.64 URZ, [UR7+0x30], UR12 ;  /* 0x0000300c07ff75b2 */ /* 0x0004620008000100 */
[----:B------:R2:W1:Y:S01]  /*07d0*/  SYNCS.EXCH.64 URZ, [UR7+0x50], UR4 ;  /* 0x0000500407ff75b2 */ /* 0x0004620008000100 */
[----:B------:R2:W1:Y:S01]  /*07e0*/  SYNCS.EXCH.64 URZ, [UR7+0x38], UR12 ;  /* 0x0000380c07ff75b2 */ /* 0x0004620008000100 */
[----:B------:R2:W1:Y:S01]  /*07f0*/  SYNCS.EXCH.64 URZ, [UR7+0x58], UR4 ;  /* 0x0000580407ff75b2 */ /* 0x0004620008000100 */
[----:B------:R-:W-:Y:S01]  /*0800*/  NOP ;  /* 0x0000000000007918 */ /* 0x000fe20000000000 */
.L_x_10:
[----:B------:R-:W4:Y:S01]  /*0810*/  SHFL.IDX PT, R0, R70, RZ, 0x1f ;  /* 0x00001fff46007589 */ /* 0x000f2200000e0000 */
[----:B------:R-:W-:Y:S01]  /*0820*/  NOP ;  /* 0x0000000000007918 */ /* 0x000fe20000000000 */
[----:B----4-:R-:W-:-:S13]  /*0830*/  ISETP.NE.AND P1, PT, R0, 0x3, PT ;  /* 0x000000030000780c */ /* 0x010fda0003f25270 */
[----:B------:R-:W-:Y:S05]  /*0840*/  @P1 BRA `(.L_x_11) ;  /* 0x00000000002c1947 */ /* 0x000fea0003800000 */
[----:B--23--:R-:W-:Y:S01]  /*0850*/  UMOV UR5, 0x400 ;  /* 0x0000040000057882 */ /* 0x00cfe20000000000 */
[----:B------:R-:W-:Y:S01]  /*0860*/  UMOV UR4, 0x20 ;  /* 0x0000002000047882 */ /* 0x000fe20000000000 */
[----:B------:R-:W-:Y:S02]  /*0870*/  ULEA UR5, UR37, UR5, 0x18 ;  /* 0x0000000525057291 */ /* 0x000fe4000f8ec0ff */
[----:B------:R-:W-:-:S04]  /*0880*/  UIADD3 UR12, UPT, UPT, -UR4, 0x100000, URZ ;  /* 0x00100000040c7890 */ /* 0x000fc8000fffe1ff */
[----:B------:R-:W-:Y:S02]  /*0890*/  USHF.L.U32 UR13, UR12, 0xb, URZ ;  /* 0x0000000b0c0d7899 */ /* 0x000fe400080006ff */
[----:B------:R-:W-:Y:S01]  /*08a0*/  USHF.L.U32 UR12, UR12, 0x1, URZ ;  /* 0x000000010c0c7899 */ /* 0x000fe200080006ff */
[----:B------:R-:W-:Y:S01]  /*08b0*/  ELECT P1, URZ, PT ;  /* 0x0000000000ff782f */ /* 0x000fe20003820000 */
[----:B------:R-:W2:Y:S10]  /*08c0*/  FENCE.VIEW.ASYNC.S ;  /* 0x00000000000073c6 */ /* 0x000eb40000000000 */
[----:B--2---:R4:W2:Y:S01]  /*08d0*/  SYNCS.EXCH.64 URZ, [UR5+0x60], UR12 ;  /* 0x0000600c05ff75b2 */ /* 0x0048a20008000100 */
[----:B------:R4:W3:Y:S02]  /*08e0*/  SYNCS.EXCH.64 URZ, [UR5+0x68], UR12 ;  /* 0x0000680c05ff75b2 */ /* 0x0008e40008000100 */
[----:B----4-:R-:W-:Y:S01]  /*08f0*/  NOP ;  /* 0x0000000000007918 */ /* 0x010fe20000000000 */
.L_x_11:
[----:B------:R-:W4:Y:S01]  /*0900*/  SHFL.IDX PT, R0, R70, RZ, 0x1f ;  /* 0x00001fff46007589 */ /* 0x000f2200000e0000 */
[----:B------:R-:W-:Y:S01]  /*0910*/  NOP ;  /* 0x0000000000007918 */ /* 0x000fe20000000000 */
[----:B----4-:R-:W-:-:S13]  /*0920*/  ISETP.NE.AND P1, PT, R0, 0x4, PT ;  /* 0x000000040000780c */ /* 0x010fda0003f25270 */
[----:B------:R-:W-:Y:S05]  /*0930*/  @P1 BRA `(.L_x_12) ;  /* 0x0000000000481947 */ /* 0x000fea0003800000 */
[----:B--23--:R-:W-:Y:S01]  /*0940*/  UMOV UR7, 0x720 ;  /* 0x0000072000077882 */ /* 0x00cfe20000000000 */
[----:B------:R-:W-:Y:S01]  /*0950*/  UMOV UR5, 0x400 ;  /* 0x0000040000057882 */ /* 0x000fe20000000000 */
[----:B------:R-:W-:Y:S01]  /*0960*/  USEL UR7, UR7, 0x620, UP5 ;  /* 0x0000062007077887 */ /* 0x000fe2000a800000 */
        /* <DEDUP_REMOVED lines=10> */
[----:B--2---:R4:W2:Y:S08]  /*0a10*/  SYNCS.EXCH.64 URZ, [UR5+0x70], UR12 ;  /* 0x0000700c05ff75b2 */ /* 0x0048b00008000100 */
[----:B------:R4:W3:Y:S01]  /*0a20*/  SYNCS.EXCH.64 URZ, [UR5+0x80], UR14 ;  /* 0x0000800e05ff75b2 */ /* 0x0008e20008000100 */
[----:B------:R4:W1:Y:S01]  /*0a30*/  SYNCS.EXCH.64 URZ, [UR5+0x78], UR12 ;  /* 0x0000780c05ff75b2 */ /* 0x0008620008000100 */
[----:B------:R4:W1:Y:S02]  /*0a40*/  SYNCS.EXCH.64 URZ, [UR5+0x88], UR14 ;  /* 0x0000880e05ff75b2 */ /* 0x0008640008000100 */
[----:B----4-:R-:W-:Y:S01]  /*0a50*/  NOP ;  /* 0x0000000000007918 */ /* 0x010fe20000000000 */
.L_x_12:
[----:B------:R-:W4:Y:S01]  /*0a60*/  SHFL.IDX PT, R0, R70, RZ, 0x1f ;  /* 0x00001fff46007589 */ /* 0x000f2200000e0000 */
[----:B------:R-:W-:Y:S01]  /*0a70*/  NOP ;  /* 0x0000000000007918 */ /* 0x000fe20000000000 */
[----:B----4-:R-:W-:-:S13]  /*0a80*/  ISETP.NE.AND P1, PT, R0, 0x5, PT ;  /* 0x000000050000780c */ /* 0x010fda0003f25270 */
[----:B------:R-:W-:Y:S05]  /*0a90*/  @P1 BRA `(.L_x_13) ;  /* 0x0000000000541947 */ /* 0x000fea0003800000 */
[----:B--23--:R-:W-:Y:S01]  /*0aa0*/  UMOV UR7, 0x400 ;  /* 0x0000040000077882 */ /* 0x00cfe20000000000 */
        /* <DEDUP_REMOVED lines=14> */
[----:B------:R4:W1:Y:S01]  /*0b90*/  SYNCS.EXCH.64 URZ, [UR7+0xb8], UR4 ;  /* 0x0000b80407ff75b2 */ /* 0x0008620008000100 */
[----:B------:R4:W1:Y:S01]  /*0ba0*/  SYNCS.EXCH.64 URZ, [UR7+0xa0], UR12 ;  /* 0x0000a00c07ff75b2 */ /* 0x0008620008000100 */
[----:B------:R4:W1:Y:S01]  /*0bb0*/  SYNCS.EXCH.64 URZ, [UR7+0xc0], UR4 ;  /* 0x0000c00407ff75b2 */ /* 0x0008620008000100 */
[----:B------:R4:W1:Y:S01]  /*0bc0*/  SYNCS.EXCH.64 URZ, [UR7+0xa8], UR12 ;  /* 0x0000a80c07ff75b2 */ /* 0x0008620008000100 */
[----:B------:R4:W1:Y:S02]  /*0bd0*/  SYNCS.EXCH.64 URZ, [UR7+0xc8], UR4 ;  /* 0x0000c80407ff75b2 */ /* 0x0008640008000100 */
[----:B----4-:R-:W-:Y:S01]  /*0be0*/  NOP ;  /* 0x0000000000007918 */ /* 0x010fe20000000000 */
.L_x_13:
[----:B------:R-:W4:Y:S01]  /*0bf0*/  SHFL.IDX PT, R0, R70, RZ, 0x1f ;  /* 0x00001fff46007589 */ /* 0x000f2200000e0000 */
[----:B------:R-:W-:Y:S01]  /*0c00*/  ISETP.NE.OR P0, PT, RZ, UR10, !P0 ;  /* 0x0000000aff007c0c */ /* 0x000fe2000c705670 */
        /* <DEDUP_REMOVED lines=12> */
[----:B------:R4:W3:Y:S01]  /*0cd0*/  SYNCS.EXCH.64 URZ, [UR5+0xe0], UR12 ;  /* 0x0000e00c05ff75b2 */ /* 0x0008e20008000100 */
[----:B------:R4:W1:Y:S01]  /*0ce0*/  SYNCS.EXCH.64 URZ, [UR5+0xd8], UR12 ;  /* 0x0000d80c05ff75b2 */ /* 0x0008620008000100 */
[----:B------:R4:W1:Y:S02]  /*0cf0*/  SYNCS.EXCH.64 URZ, [UR5+0xe8], UR12 ;  /* 0x0000e80c05ff75b2 */ /* 0x0008640008000100 */
[----:B----4-:R-:W-:Y:S01]  /*0d00*/  NOP ;  /* 0x0000000000007918 */ /* 0x010fe20000000000 */
.L_x_14:
[----:B------:R-:W-:Y:S01]  /*0d10*/  VOTEU.ALL UP0, P0 ;  /* 0x0000000000ff7886 */ /* 0x000fe20000000000 */
[----:B--23--:R-:W-:Y:S01]  /*0d20*/  UMOV UR12, 0x20 ;  /* 0x00000020000c7882 */ /* 0x00cfe20000000000 */
[----:B------:R-:W2:Y:S01]  /*0d30*/  LDCU UR5, c[0x0][0x36c] ;  /* 0x00006d80ff0577ac */ /* 0x000ea20008000800 */
[----:B------:R-:W-:Y:S01]  /*0d40*/  NOP ;  /* 0x0000000000007918 */ /* 0x000fe20000000000 */
[----:B------:R-:W-:Y:S01]  /*0d50*/  LOP3.LUT R10, R76, 0x1f, RZ, 0xc0, !PT ;  /* 0x0000001f4c0a7812 */ /* 0x000fe200078ec0ff */
[----:B------:R-:W-:Y:S01]  /*0d60*/  @!UP0 UMOV UR4, 0x400 ;  /* 0x0000040000048882 */ /* 0x000fe20000000000 */
[----:B------:R-:W-:-:S04]  /*0d70*/  @!UP0 UIADD3 UR12, UPT, UPT, -UR12, 0x100000, URZ ;  /* 0x001000000c0c8890 */ /* 0x000fc8000fffe1ff */
[----:B------:R-:W-:Y:S02]  /*0d80*/  @!UP0 USHF.L.U32 UR13, UR12, 0xb, URZ ;  /* 0x0000000b0c0d8899 */ /* 0x000fe400080006ff */
[----:B------:R-:W-:Y:S02]  /*0d90*/  @!UP0 USHF.L.U32 UR12, UR12, 0x1, URZ ;  /* 0x000000010c0c8899 */ /* 0x000fe400080006ff */
[----:B------:R-:W-:Y:S01]  /*0da0*/  @!UP0 ULEA UR4, UR37, UR4, 0x18 ;  /* 0x0000000425048291 */ /* 0x000fe2000f8ec0ff */
[----:B------:R-:W-:Y:S01]  /*0db0*/  VOTEU.ALL UP0, P0 ;  /* 0x0000000000ff7886 */ /* 0x000fe20000000000 */
[----:B------:R-:W-:Y:S02]  /*0dc0*/  UISETP.NE.AND UP4, UPT, UR10, URZ, UPT ;  /* 0x000000ff0a00728c */ /* 0x000fe4000bf85270 */
[----:B--2---:R-:W-:Y:S01]  /*0dd0*/  UISETP.EQ.U32.AND UP2, UPT, UR5, 0x1, UPT ;  /* 0x000000010500788c */ /* 0x004fe2000bf42070 */
[----:B------:R-:W2:Y:S07]  /*0de0*/  FENCE.VIEW.ASYNC.S ;  /* 0x00000000000073c6 */ /* 0x000eae0000000000 */
[----:B--2---:R2:W3:Y:S01]  /*0df0*/  @!UP0 SYNCS.EXCH.64 URZ, [UR4+0xf0], UR12 ;  /* 0x0000f00c04ff85b2 */ /* 0x0044e20008000100 */
[----:B------:R-:W-:Y:S05]  /*0e00*/  BRA.U !UP2, `(.L_x_15) ;  /* 0x000000010a087547 */ /* 0x000fea000b800000 */
[----:B-1-3--:R-:W-:Y:S01]  /*0e10*/  UCGABAR_ARV ;  /* 0x00000000000079c7 */ /* 0x00afe20008000000 */
[----:B------:R-:W-:Y:S05]  /*0e20*/  BRA `(.L_x_16) ;  /* 0x0000000000047947 */ /* 0x000fea0003800000 */
.L_x_15:
[----:B-1-3--:R-:W-:Y:S01]  /*0e30*/  NOP ;  /* 0x0000000000007918 */ /* 0x00afe20000000000 */
.L_x_16:
[----:B------:R-:W1:Y:S01]  /*0e40*/  S2R R11, SR_CTAID.X ;  /* 0x00000000000b7919 */ /* 0x000e620000002500 */
[----:B------:R-:W-:-:S05]  /*0e50*/  CS2R.32 R64, SR_CgaSize ;  /* 0x0000000000407805 */ /* 0x000fca0000008a00 */
[----:B------:R-:W-:-:S05]  /*0e60*/  IMAD R64, R64, -0xa0, RZ ;  /* 0xffffff6040407824 */ /* 0x000fca00078e02ff */
[----:B------:R-:W-:-:S14]  /*0e70*/  R2UR UR15, R64 ;  /* 0x00000000400f72ca */ /* 0x000fdc00000e0000 */
[----:B------:R-:W3:Y:S01]  /*0e80*/  LDCU UR15, c[0x0][UR15+0x2b0] ;  /* 0x000056000f0f77ac */ /* 0x000ee20008000800 */
[----:B------:R-:W-:-:S05]  /*0e90*/  CS2R.32 R0, SR_CgaSize ;  /* 0x0000000000007805 */ /* 0x000fca0000008a00 */
[----:B------:R-:W-:-:S06]  /*0ea0*/  IMAD R0, R0, -0xa0, RZ ;  /* 0xffffff6000007824 */ /* 0x000fcc00078e02ff */
[----:B------:R-:W4:Y:S01]  /*0eb0*/  LDC R0, c[0x0][R0+0x2a0] ;  /* 0x0000a80000007b82 */ /* 0x000f220000000800 */
[----:B------:R-:W-:Y:S01]  /*0ec0*/  PRMT R8, RZ, 0x7610, R8 ;  /* 0x00007610ff087816 */ /* 0x000fe20000000008 */
[----:B------:R-:W3:Y:S01]  /*0ed0*/  S2R R20, SR_CTAID.Y ;  /* 0x0000000000147919 */ /* 0x000ee20000002600 */
[----:B------:R-:W-:-:S05]  /*0ee0*/  CS2R.32 R64, SR_CgaSize ;  /* 0x0000000000407805 */ /* 0x000fca0000008a00 */
[----:B------:R-:W-:-:S05]  /*0ef0*/  IMAD R64, R64, -0xa0, RZ ;  /* 0xffffff6040407824 */ /* 0x000fca00078e02ff */
[----:B--2---:R-:W-:-:S14]  /*0f00*/  R2UR UR13, R64 ;  /* 0x00000000400d72ca */ /* 0x004fdc00000e0000 */
[----:B------:R-:W2:Y:S01]  /*0f10*/  LDCU UR13, c[0x0][UR13+0x2b4] ;  /* 0x000056800d0d77ac */ /* 0x000ea20008000800 */
[----:B------:R-:W4:Y:S01]  /*0f20*/  LDCU UR11, c[0x0][0xb30] ;  /* 0x00016600ff0b77ac */ /* 0x000f220008000800 */
[----:B------:R-:W2:Y:S01]  /*0f30*/  LDC R9, c[0x0][0xb24] ;  /* 0x0002c900ff097b82 */ /* 0x000ea20000000800 */
[----:B------:R-:W-:Y:S02]  /*0f40*/  ULOP3.LUT UR16, UR37, 0x3, URZ, 0xc0, !UPT ;  /* 0x0000000325107892 */ /* 0x000fe4000f8ec0ff */
[----:B------:R-:W-:Y:S02]  /*0f50*/  ULOP3.LUT UR12, UR9, 0x4, UR37, 0xf8, !UPT ;  /* 0x00000004090c7892 */ /* 0x000fe4000f8ef825 */
[----:B------:R-:W-:Y:S01]  /*0f60*/  UISETP.GT.U32.AND UP1, UPT, UR16, 0xffff, UPT ;  /* 0x0000ffff1000788c */ /* 0x000fe2000bf24070 */
[----:B------:R-:W-:-:S05]  /*0f70*/  CS2R.32 R62, SR_CgaSize ;  /* 0x00000000003e7805 */ /* 0x000fca0000008a00 */
[----:B------:R-:W-:-:S06]  /*0f80*/  IMAD R62, R62, -0xa0, RZ ;  /* 0xffffff603e3e7824 */ /* 0x000fcc00078e02ff */
[----:B------:R-:W4:Y:S01]  /*0f90*/  LDC R62, c[0x0][R62+0x2a4] ;  /* 0x0000a9003e3e7b82 */ /* 0x000f220000000800 */
[----:B------:R-:W-:Y:S02]  /*0fa0*/  UISETP.GT.U32.AND UP0, UPT, UR12, 0xffff, UPT ;  /* 0x0000ffff0c00788c */ /* 0x000fe4000bf04070 */
[----:B------:R-:W-:Y:S02]  /*0fb0*/  USEL UR16, UR16, 0xffff, !UP1 ;  /* 0x0000ffff10107887 */ /* 0x000fe4000c800000 */
[----:B------:R-:W-:Y:S02]  /*0fc0*/  USEL UR12, UR12, 0xffff, !UP0 ;  /* 0x0000ffff0c0c7887 */ /* 0x000fe4000c000000 */
[----:B------:R-:W-:Y:S01]  /*0fd0*/  USHF.L.U32 UR18, UR37, 0x9, URZ ;  /* 0x0000000925127899 */ /* 0x000fe200080006ff */
[----:B------:R-:W4:Y:S01]  /*0fe0*/  LDC R26, c[0x0][0xb24] ;  /* 0x0002c900ff1a7b82 */ /* 0x000f220000000800 */
[----:B------:R-:W-:Y:S02]  /*0ff0*/  USHF.L.U32 UR14, UR37, 0x3, URZ ;  /* 0x00000003250e7899 */ /* 0x000fe400080006ff */
[----:B------:R-:W-:-:S02]  /*1000*/  USHF.L.U32 UR17, UR37, 0xa, URZ ;  /* 0x0000000a25117899 */ /* 0x000fc400080006ff */
[----:B------:R-:W-:Y:S01]  /*1010*/  USHF.L.U32 UR7, UR37, 0x4, URZ ;  /* 0x0000000425077899 */ /* 0x000fe200080006ff */
[----:B-1----:R-:W-:Y:S01]  /*1020*/  I2FP.F32.U32 R64, R11 ;  /* 0x0000000b00407245 */ /* 0x002fe20000201000 */
[----:B------:R-:W-:Y:S01]  /*1030*/  ULOP3.LUT UR16, UR16, 0xffff, URZ, 0xc0, !UPT ;  /* 0x0000ffff10107892 */ /* 0x000fe2000f8ec0ff */
[----:B------:R-:W1:Y:S01]  /*1040*/  S2UR UR36, SR_CTAID.Z ;  /* 0x00000000002479c3 */ /* 0x000e620000002700 */
[----:B------:R-:W-:Y:S01]  /*1050*/  ULOP3.LUT UR12, UR12, 0xffff, URZ, 0xc0, !UPT ;  /* 0x0000ffff0c0c7892 */ /* 0x000fe2000f8ec0ff */
[----:B---3--:R-:W-:Y:S01]  /*1060*/  I2FP.F32.U32 R3, R20 ;  /* 0x0000001400037245 */ /* 0x008fe20000201000 */
[----:B------:R-:W-:Y:S01]  /*1070*/  FMUL R64, R64, UR15 ;  /* 0x0000000f40407c20 */ /* 0x000fe20008400000 */
[----:B--2---:R-:W-:Y:S01]  /*1080*/  ISETP.GE.AND P0, PT, R9, 0x1, PT ;  /* 0x000000010900780c */ /* 0x004fe20003f06270 */
[----:B------:R-:W-:Y:S01]  /*1090*/  IMAD.MOV.U32 R21, RZ, RZ, R11 ;  /* 0x000000ffff157224 */ /* 0x000fe200078e000b */
[----:B------:R-:W-:Y:S01]  /*10a0*/  UMOV UR5, 0x11 ;  /* 0x0000001100057882 */ /* 0x000fe20000000000 */
[----:B------:R-:W-:Y:S01]  /*10b0*/  FMUL R3, R3, UR13 ;  /* 0x0000000d03037c20 */ /* 0x000fe20008400000 */
[----:B------:R-:W-:Y:S01]  /*10c0*/  UMOV UR4, 0x5 ;  /* 0x0000000500047882 */ /* 0x000fe20000000000 */
[----:B------:R-:W2:Y:S01]  /*10d0*/  F2I.U32.TRUNC.NTZ R64, R64 ;  /* 0x0000004000407305 */ /* 0x000ea2000020f000 */
[----:B------:R-:W-:-:S02]  /*10e0*/  UISETP.NE.AND UP3, UPT, UR10, 0x2, UPT ;  /* 0x000000020a00788c */ /* 0x000fc4000bf65270 */
[----:B------:R-:W-:Y:S02]  /*10f0*/  ULOP3.LUT UR15, UR18, 0x800, URZ, 0xc0, !UPT ;  /* 0x00000800120f7892 */ /* 0x000fe4000f8ec0ff */
[----:B------:R-:W-:Y:S02]  /*1100*/  ULOP3.LUT UR14, UR14, 0x20, URZ, 0xc0, !UPT ;  /* 0x000000200e0e7892 */ /* 0x000fe4000f8ec0ff */
[----:B------:R-:W-:Y:S01]  /*1110*/  ULOP3.LUT UR13, UR17, 0x800, URZ, 0xc0, !UPT ;  /* 0x00000800110d7892 */ /* 0x000fe2000f8ec0ff */
[----:B------:R-:W3:Y:S01]  /*1120*/  F2I.U32.TRUNC.NTZ R3, R3 ;  /* 0x0000000300037305 */ /* 0x000ee2000020f000 */
[----:B------:R-:W-:Y:S02]  /*1130*/  ULOP3.LUT UR7, UR7, 0x20, URZ, 0xc0, !UPT ;  /* 0x0000002007077892 */ /* 0x000fe4000f8ec0ff */
[----:B------:R-:W-:Y:S02]  /*1140*/  USHF.L.U32 UR5, UR5, UR16, URZ ;  /* 0x0000001005057299 */ /* 0x000fe400080006ff */
[----:B------:R-:W-:Y:S01]  /*1150*/  USHF.L.U32 UR4, UR4, UR12, URZ ;  /* 0x0000000c04047299 */ /* 0x000fe200080006ff */
[----:B--2---:R-:W-:Y:S01]  /*1160*/  IMAD.MOV R64, RZ, RZ, -R64 ;  /* 0x000000ffff407224 */ /* 0x004fe200078e0a40 */
[----:B----4-:R-:W-:-:S03]  /*1170*/  UISETP.NE.AND UP0, UPT, UR11, 0x1, UPT ;  /* 0x000000010b00788c */ /* 0x010fc6000bf05270 */
[----:B------:R-:W-:Y:S01]  /*1180*/  IMAD R64, R0, R64, R11 ;  /* 0x0000004000407224 */ /* 0x000fe200078e020b */
[----:B------:R-:W-:Y:S02]  /*1190*/  PRMT R0, RZ, 0x7610, R0 ;  /* 0x00007610ff007816 */ /* 0x000fe40000000000 */
[----:B---3--:R-:W-:-:S05]  /*11a0*/  IADD3 R3, PT, PT, -R3, RZ, RZ ;  /* 0x000000ff03037210 */ /* 0x008fca0007ffe1ff */
[----:B------:R-:W-:Y:S01]  /*11b0*/  IMAD R62, R62, R3, R20 ;  /* 0x000000033e3e7224 */ /* 0x000fe200078e0214 */
[----:B-1----:R-:W-:Y:S06]  /*11c0*/  BRA.U UP4, `(.L_x_17) ;  /* 0x0000000104607547 */ /* 0x002fec000b800000 */
[C---:B------:R-:W-:Y:S02]  /*11d0*/  ISETP.NE.AND P4, PT, R62.reuse, RZ, PT ;  /* 0x000000ff3e00720c */ /* 0x040fe40003f85270 */
[----:B------:R-:W-:Y:S02]  /*11e0*/  ISETP.NE.AND P2, PT, R62, 0x1, PT ;  /* 0x000000013e00780c */ /* 0x000fe40003f45270 */
[C---:B------:R-:W-:Y:S02]  /*11f0*/  ISETP.GT.U32.AND P3, PT, R64.reuse, 0x1, P4 ;  /* 0x000000014000780c */ /* 0x040fe40002764070 */
[C---:B------:R-:W-:Y:S02]  /*1200*/  ISETP.GT.U32.AND P1, PT, R64.reuse, 0x1, P2 ;  /* 0x000000014000780c */ /* 0x040fe40001724070 */
[----:B------:R-:W-:Y:S02]  /*1210*/  LOP3.LUT R0, R64, 0x2, RZ, 0x3c, !PT ;  /* 0x0000000240007812 */ /* 0x000fe400078e3cff */
[----:B------:R-:W-:-:S02]  /*1220*/  SEL R4, RZ, 0x1, P3 ;  /* 0x00000001ff047807 */ /* 0x000fc40001800000 */
[----:B------:R-:W-:Y:S02]  /*1230*/  SEL R3, RZ, 0x10, P1 ;  /* 0x00000010ff037807 */ /* 0x000fe40000800000 */
[----:B------:R-:W-:Y:S02]  /*1240*/  SEL R2, RZ, 0x2, P3 ;  /* 0x00000002ff027807 */ /* 0x000fe40001800000 */
[C---:B------:R-:W-:Y:S02]  /*1250*/  ISETP.GT.U32.AND P4, PT, R0.reuse, 0x1, P4 ;  /* 0x000000010000780c */ /* 0x040fe40002784070 */
[----:B------:R-:W-:Y:S02]  /*1260*/  ISETP.GT.U32.AND P2, PT, R0, 0x1, P2 ;  /* 0x000000010000780c */ /* 0x000fe40001744070 */
[----:B------:R-:W-:Y:S02]  /*1270*/  IADD3 R0, PT, PT, R2, R3, R4 ;  /* 0x0000000302007210 */ /* 0x000fe40007ffe004 */
[----:B------:R-:W-:-:S02]  /*1280*/  SEL R7, RZ, 0x20, P1 ;  /* 0x00000020ff077807 */ /* 0x000fc40000800000 */
[----:B------:R-:W-:Y:S02]  /*1290*/  SEL R4, RZ, 0x4, P4 ;  /* 0x00000004ff047807 */ /* 0x000fe40002000000 */
[----:B------:R-:W-:Y:S02]  /*12a0*/  SEL R5, RZ, 0x40, P2 ;  /* 0x00000040ff057807 */ /* 0x000fe40001000000 */
[----:B------:R-:W-:Y:S01]  /*12b0*/  IADD3 R4, PT, PT, R4, R7, R0 ;  /* 0x0000000704047210 */ /* 0x000fe20007ffe000 */
[----:B------:R-:W-:Y:S01]  /*12c0*/  IMAD.MOV.U32 R0, RZ, RZ, 0x3 ;  /* 0x00000003ff007424 */ /* 0x000fe200078e00ff */
[----:B------:R-:W-:Y:S02]  /*12d0*/  SEL R2, RZ, 0x8, P4 ;  /* 0x00000008ff027807 */ /* 0x000fe40002000000 */
[----:B------:R-:W-:Y:S02]  /*12e0*/  LOP3.LUT R3, R64, 0xfffffffe, RZ, 0xc0, !PT ;  /* 0xfffffffe40037812 */ /* 0x000fe400078ec0ff */
[----:B------:R-:W-:-:S02]  /*12f0*/  IADD3 R5, PT, PT, R2, R5, R4 ;  /* 0x0000000502057210 */ /* 0x000fc40007ffe004 */
[----:B------:R-:W-:Y:S01]  /*1300*/  SEL R2, RZ, 0x80, P2 ;  /* 0x00000080ff027807 */ /* 0x000fe20001000000 */
[----:B------:R-:W-:-:S04]  /*1310*/  IMAD R3, R62, 0x4, R3 ;  /* 0x000000043e037824 */ /* 0x000fc800078e0203 */
[----:B------:R-:W-:Y:S01]  /*1320*/  IMAD.IADD R2, R5, 0x1, R2 ;  /* 0x0000000105027824 */ /* 0x000fe200078e0202 */
[----:B------:R-:W-:-:S04]  /*1330*/  SHF.L.U32 R0, R0, R3, RZ ;  /* 0x0000000300007219 */ /* 0x000fc800000006ff */
[----:B------:R-:W-:Y:S02]  /*1340*/  PRMT R8, R2, 0x7610, R8 ;  /* 0x0000761002087816 */ /* 0x000fe40000000008 */
.L_x_17:
[----:B------:R-:W-:Y:S05]  /*1350*/  @!P0 BRA `(.L_x_18) ;  /* 0x0000000000b88947 */ /* 0x000fea0003800000 */
[----:B------:R-:W1:Y:S01]  /*1360*/  LDC.64 R4, c[0x0][0xb18] ;  /* 0x0002c600ff047b82 */ /* 0x000e620000000a00 */
[----:B------:R-:W-:-:S07]  /*1370*/  ISETP.NE.AND P0, PT, R9, 0x1, PT ;  /* 0x000000010900780c */ /* 0x000fce0003f05270 */
[----:B------:R-:W2:Y:S08]  /*1380*/  LDC R14, c[0x0][0xb0c] ;  /* 0x0002c300ff0e7b82 */ /* 0x000eb00000000800 */
[----:B------:R-:W3:Y:S08]  /*1390*/  LDC R13, c[0x0][0x370] ;  /* 0x0000dc00ff0d7b82 */ /* 0x000ef00000000800 */
[----:B------:R-:W4:Y:S01]  /*13a0*/  LDC R16, c[0x0][0x374] ;  /* 0x0000dd00ff107b82 */ /* 0x000f220000000800 */
[----:B-1----:R-:W-:-:S07]  /*13b0*/  ISETP.NE.AND P1, PT, R4, 0x1, PT ;  /* 0x000000010400780c */ /* 0x002fce0003f25270 */
[----:B------:R-:W3:Y:S01]  /*13c0*/  LDC.64 R6, c[0x0][0xb10] ;  /* 0x0002c400ff067b82 */ /* 0x000ee20000000a00 */
[----:B--2---:R-:W-:-:S07]  /*13d0*/  ISETP.NE.AND P2, PT, R14, 0x1, PT ;  /* 0x000000010e00780c */ /* 0x004fce0003f45270 */
[----:B------:R-:W1:Y:S08]  /*13e0*/  LDC R12, c[0x0][0xb20] ;  /* 0x0002c800ff0c7b82 */ /* 0x000e700000000800 */
[----:B------:R-:W2:Y:S01]  /*13f0*/  LDC.64 R2, c[0x0][0xb28] ;  /* 0x0002ca00ff027b82 */ /* 0x000ea20000000a00 */
[----:B----4-:R-:W-:-:S04]  /*1400*/  IMAD.HI.U32 R15, R16, R5, RZ ;  /* 0x00000005100f7227 */ /* 0x010fc800078e00ff */
[----:B------:R-:W-:-:S04]  /*1410*/  IMAD.HI.U32 R5, R20, R5, RZ ;  /* 0x0000000514057227 */ /* 0x000fc800078e00ff */
[----:B---3--:R-:W-:-:S04]  /*1420*/  IMAD.HI.U32 R18, R13, R6, RZ ;  /* 0x000000060d127227 */ /* 0x008fc800078e00ff */
[C---:B------:R-:W-:Y:S01]  /*1430*/  IMAD.HI.U32 R22, R11.reuse, R6, RZ ;  /* 0x000000060b167227 */ /* 0x040fe200078e00ff */
[-C--:B------:R-:W-:Y:S02]  /*1440*/  @P2 SHF.R.U32.HI R13, RZ, R7.reuse, R18 ;  /* 0x00000007ff0d2219 */ /* 0x080fe40000011612 */
[-C--:B-1----:R-:W-:Y:S02]  /*1450*/  @P1 SHF.R.U32.HI R16, RZ, R12.reuse, R15 ;  /* 0x0000000cff101219 */ /* 0x082fe4000001160f */
[----:B------:R-:W-:Y:S02]  /*1460*/  SHF.R.U32.HI R5, RZ, R12, R5 ;  /* 0x0000000cff057219 */ /* 0x000fe40000011605 */
[----:B------:R-:W-:Y:S02]  /*1470*/  SHF.R.U32.HI R22, RZ, R7, R22 ;  /* 0x00000007ff167219 */ /* 0x000fe40000011616 */
[----:B------:R-:W-:Y:S01]  /*1480*/  SEL R5, R20, R5, !P1 ;  /* 0x0000000514057207 */ /* 0x000fe20004800000 */
[----:B--2---:R-:W-:Y:S01]  /*1490*/  IMAD.HI.U32 R18, R16, R2, RZ ;  /* 0x0000000210127227 */ /* 0x004fe200078e00ff */
[----:B------:R-:W-:-:S02]  /*14a0*/  SEL R21, R11, R22, !P2 ;  /* 0x000000160b157207 */ /* 0x000fc40005000000 */
[----:B------:R-:W-:Y:S01]  /*14b0*/  IADD3 R7, PT, PT, -R5, RZ, RZ ;  /* 0x000000ff05077210 */ /* 0x000fe20007ffe1ff */
[----:B------:R-:W-:Y:S01]  /*14c0*/  IMAD.HI.U32 R6, R13, R2, RZ ;  /* 0x000000020d067227 */ /* 0x000fe200078e00ff */
[----:B------:R-:W-:-:S03]  /*14d0*/  @P0 SHF.R.U32.HI R16, RZ, R3, R18 ;  /* 0x00000003ff100219 */ /* 0x000fc60000011612 */
[----:B------:R-:W-:Y:S01]  /*14e0*/  IMAD R7, R4, R7, R20 ;  /* 0x0000000704077224 */ /* 0x000fe200078e0214 */
[----:B------:R-:W-:Y:S01]  /*14f0*/  @P0 SHF.R.U32.HI R13, RZ, R3, R6 ;  /* 0x00000003ff0d0219 */ /* 0x000fe20000011606 */
[----:B------:R-:W-:-:S04]  /*1500*/  IMAD R16, R16, R9, RZ ;  /* 0x0000000910107224 */ /* 0x000fc800078e02ff */
[----:B------:R-:W-:Y:S01]  /*1510*/  IMAD R6, R13, R9, RZ ;  /* 0x000000090d067224 */ /* 0x000fe200078e02ff */
[----:B------:R-:W-:-:S04]  /*1520*/  ISETP.GE.AND P1, PT, R5, R16, PT ;  /* 0x000000100500720c */ /* 0x000fc80003f26270 */
[----:B------:R-:W-:Y:S01]  /*1530*/  ISETP.GE.OR P1, PT, R21, R6, P1 ;  /* 0x000000061500720c */ /* 0x000fe20000f26670 */
[----:B------:R-:W-:-:S05]  /*1540*/  IMAD.HI.U32 R6, R5, R2, RZ ;  /* 0x0000000205067227 */ /* 0x000fca00078e00ff */
[----:B------:R-:W-:-:S04]  /*1550*/  SHF.R.U32.HI R6, RZ, R3, R6 ;  /* 0x00000003ff067219 */ /* 0x000fc80000011606 */
[----:B------:R-:W-:-:S03]  /*1560*/  SEL R6, R5, R6, !P0 ;  /* 0x0000000605067207 */ /* 0x000fc60004000000 */
[----:B------:R-:W-:Y:S01]  /*1570*/  @!P1 IMAD.HI.U32 R12, R21, R2, RZ ;  /* 0x00000002150c9227 */ /* 0x000fe200078e00ff */
[----:B------:R-:W-:-:S04]  /*1580*/  IADD3 R2, PT, PT, -R6, RZ, RZ ;  /* 0x000000ff06027210 */ /* 0x000fc80007ffe1ff */
[----:B------:R-:W-:Y:S01]  /*1590*/  @!P1 SHF.R.U32.HI R12, RZ, R3, R12 ;  /* 0x00000003ff0c9219 */ /* 0x000fe2000001160c */
[----:B------:R-:W-:-:S03]  /*15a0*/  IMAD R2, R9, R2, R5 ;  /* 0x0000000209027224 */ /* 0x000fc600078e0205 */
[----:B------:R-:W-:-:S05]  /*15b0*/  @!P1 SEL R3, R21, R12, !P0 ;  /* 0x0000000c15039207 */ /* 0x000fca0004000000 */
[--C-:B------:R-:W-:Y:S02]  /*15c0*/  @!P1 IMAD.IADD R6, R6, 0x1, -R3.reuse ;  /* 0x0000000106069824 */ /* 0x100fe400078e0a03 */
[----:B------:R-:W-:Y:S01]  /*15d0*/  @!P1 IMAD R3, R2, R13, R3 ;  /* 0x0000000d02039224 */ /* 0x000fe200078e0203 */
[----:B------:R-:W-:Y:S01]  /*15e0*/  IADD3 R2, PT, PT, -R21, RZ, RZ ;  /* 0x000000ff15027210 */ /* 0x000fe20007ffe1ff */
[----:B------:R-:W-:Y:S02]  /*15f0*/  @!P1 IMAD R5, R6, R9, R21 ;  /* 0x0000000906059224 */ /* 0x000fe400078e0215 */
[----:B------:R-:W-:Y:S02]  /*1600*/  @!P1 IMAD.MOV.U32 R21, RZ, RZ, R3 ;  /* 0x000000ffff159224 */ /* 0x000fe400078e0003 */
[----:B------:R-:W-:Y:S02]  /*1610*/  IMAD R2, R14, R2, R11 ;  /* 0x000000020e027224 */ /* 0x000fe400078e020b */
[----:B------:R-:W-:-:S02]  /*1620*/  IMAD R20, R5, R4, R7 ;  /* 0x0000000405147224 */ /* 0x000fc400078e0207 */
[----:B------:R-:W-:Y:S02]  /*1630*/  IMAD R21, R21, R14, R2 ;  /* 0x0000000e15157224 */ /* 0x000fe400078e0202 */
.L_x_18:
[----:B------:R-:W-:Y:S05]  /*1640*/  BRA.U UP0, `(.L_x_19) ;  /* 0x0000000100407547 */ /* 0x000fea000b800000 */
[----:B------:R-:W1:Y:S08]  /*1650*/  LDC.64 R4, c[0x0][0xb10] ;  /* 0x0002c400ff047b82 */ /* 0x000e700000000a00 */
[----:B------:R-:W2:Y:S08]  /*1660*/  LDC.64 R2, c[0x0][0xb18] ;  /* 0x0002c600ff027b82 */ /* 0x000eb00000000a00 */
[----:B------:R-:W3:Y:S08]  /*1670*/  LDC R6, c[0x0][0xb20] ;  /* 0x0002c800ff067b82 */ /* 0x000ef00000000800 */
[----:B------:R-:W4:Y:S01]  /*1680*/  LDC R12, c[0x0][0xb0c] ;  /* 0x0002c300ff0c7b82 */ /* 0x000f220000000800 */
[----:B-1----:R-:W-:-:S05]  /*1690*/  IMAD.HI.U32 R4, R21, R4, RZ ;  /* 0x0000000415047227 */ /* 0x002fca00078e00ff */
[----:B------:R-:W-:Y:S01]  /*16a0*/  SHF.R.U32.HI R4, RZ, R5, R4 ;  /* 0x00000005ff047219 */ /* 0x000fe20000011604 */
[----:B--2---:R-:W-:Y:S01]  /*16b0*/  IMAD.HI.U32 R3, R20, R3, RZ ;  /* 0x0000000314037227 */ /* 0x004fe200078e00ff */
[----:B------:R-:W-:-:S04]  /*16c0*/  ISETP.NE.AND P0, PT, R2, 0x1, PT ;  /* 0x000000010200780c */ /* 0x000fc80003f05270 */
[----:B---3--:R-:W-:-:S04]  /*16d0*/  SHF.R.U32.HI R3, RZ, R6, R3 ;  /* 0x00000006ff037219 */ /* 0x008fc80000011603 */
[----:B------:R-:W-:Y:S02]  /*16e0*/  SEL R3, R20, R3, !P0 ;  /* 0x0000000314037207 */ /* 0x000fe40004000000 */
[----:B----4-:R-:W-:-:S04]  /*16f0*/  ISETP.NE.AND P1, PT, R12, 0x1, PT ;  /* 0x000000010c00780c */ /* 0x010fc80003f25270 */
[----:B------:R-:W-:-:S05]  /*1700*/  SEL R6, R21, R4, !P1 ;  /* 0x0000000415067207 */ /* 0x000fca0004800000 */
[----:B------:R-:W-:Y:S02]  /*1710*/  IMAD.IADD R4, R3, 0x1, -R6 ;  /* 0x0000000103047824 */ /* 0x000fe400078e0a06 */
[----:B------:R-:W-:Y:S02]  /*1720*/  IMAD.IADD R3, R6, 0x1, -R3 ;  /* 0x0000000106037824 */ /* 0x000fe400078e0a03 */
[----:B------:R-:W-:Y:S02]  /*1730*/  IMAD R21, R4, R12, R21 ;  /* 0x0000000c04157224 */ /* 0x000fe400078e0215 */
[----:B------:R-:W-:Y:S02]  /*1740*/  IMAD R20, R3, R2, R20 ;  /* 0x0000000203147224 */ /* 0x000fe400078e0214 */
.L_x_19:
[----:B------:R-:W-:Y:S05]  /*1750*/  BRA.U !UP2, `(.L_x_20) ;  /* 0x000000010a0c7547 */ /* 0x000fea000b800000 */
[----:B------:R-:W-:Y:S01]  /*1760*/  UCGABAR_WAIT ;  /* 0x0000000000007dc7 */ /* 0x000fe20008000000 */
[----:B------:R-:W-:Y:S01]  /*1770*/  CCTL.IVALL ;  /* 0x00000000ff00798f */ /* 0x000fe20002000000 */
[----:B------:R-:W-:Y:S05]  /*1780*/  BRA `(.L_x_21) ;  /* 0x0000000000047947 */ /* 0x000fea0003800000 */
.L_x_20:
[----:B------:R-:W-:Y:S06]  /*1790*/  BAR.SYNC.DEFER_BLOCKING 0x0 ;  /* 0x0000000000007b1d */ /* 0x000fec0000010000 */
.L_x_21:
[----:B------:R-:W-:Y:S05]  /*17a0*/  BRA.U UP3, `(.L_x_22) ;  /* 0x0000001103ac7547 */ /* 0x000fea000b800000 */
[----:B------:R-:W1:Y:S01]  /*17b0*/  LDCU UR21, c[0x0][0x38c] ;  /* 0x00007180ff1577ac */ /* 0x000e620008000800 */
[----:B------:R-:W2:Y:S01]  /*17c0*/  LDC R9, c[0x0][0x370] ;  /* 0x0000dc00ff097b82 */ /* 0x000ea20000000800 */
[----:B------:R-:W-:Y:S01]  /*17d0*/  IMAD.SHL.U32 R16, R11, 0x40, RZ ;  /* 0x000000400b107824 */ /* 0x000fe200078e00ff */
[----:B------:R-:W-:Y:S01]  /*17e0*/  PLOP3.LUT P1, PT, PT, PT, UP5, 0x80, 0x8 ;  /* 0x000000000008781c */ /* 0x000fe20003f2f058 */
[----:B------:R-:W-:Y:S01]  /*17f0*/  HFMA2 R12, -RZ, RZ, 0, 0 ;  /* 0x00000000ff0c7431 */ /* 0x000fe200000001ff */
[----:B------:R-:W-:Y:S01]  /*1800*/  UISETP.NE.AND UP1, UPT, UR10, URZ, UPT ;  /* 0x000000ff0a00728c */ /* 0x000fe2000bf25270 */
[----:B------:R-:W-:Y:S01]  /*1810*/  ISETP.NE.AND P4, PT, R10, RZ, P5 ;  /* 0x000000ff0a00720c */ /* 0x000fe20002f85270 */
[----:B------:R-:W-:Y:S01]  /*1820*/  IMAD.MOV.U32 R15, RZ, RZ, 0x1 ;  /* 0x00000001ff0f7424 */ /* 0x000fe200078e00ff */
[----:B------:R-:W-:Y:S01]  /*1830*/  PLOP3.LUT P1, PT, P1, PT, PT, 0x8, 0x80 ;  /* 0x000000000080781c */ /* 0x000fe20000f2e170 */
[----:B------:R-:W3:Y:S01]  /*1840*/  LDC R0, c[0x0][0x374] ;  /* 0x0000dd00ff007b82 */ /* 0x000ee20000000800 */
[----:B------:R-:W-:Y:S01]  /*1850*/  IMAD.MOV.U32 R14, RZ, RZ, RZ ;  /* 0x000000ffff0e7224 */ /* 0x000fe200078e00ff */
[----:B------:R-:W-:Y:S01]  /*1860*/  MOV R8, 0x1 ;  /* 0x0000000100087802 */ /* 0x000fe20000000f00 */
[----:B------:R-:W-:Y:S01]  /*1870*/  IMAD.MOV.U32 R10, RZ, RZ, RZ ;  /* 0x000000ffff0a7224 */ /* 0x000fe200078e00ff */
[----:B------:R-:W-:Y:S01]  /*1880*/  LOP3.LUT R16, R16, 0x40, RZ, 0xc0, !PT ;  /* 0x0000004010107812 */ /* 0x000fe200078ec0ff */
[----:B------:R-:W4:Y:S01]  /*1890*/  LDCU.64 UR24, c[0x0][0x348] ;  /* 0x00006900ff1877ac */ /* 0x000f220008000a00 */
[----:B-1----:R-:W-:-:S02]  /*18a0*/  UIADD3 UR8, UPT, UPT, UR21, 0x3f, URZ ;  /* 0x0000003f15087890 */ /* 0x002fc4000fffe0ff */
[----:B------:R-:W-:Y:S02]  /*18b0*/  USEL UR28, UR6, 0x2, UP1 ;  /* 0x00000002061c7887 */ /* 0x000fe40008800000 */
[----:B------:R-:W-:Y:S01]  /*18c0*/  USHF.R.S32.HI UR23, URZ, 0x1f, UR8 ;  /* 0x0000001fff177899 */ /* 0x000fe20008011408 */
[----:B------:R-:W-:-:S03]  /*18d0*/  UMOV UR29, URZ ;  /* 0x000000ff001d7c82 */ /* 0x000fc60008000000 */
[----:B------:R-:W-:Y:S02]  /*18e0*/  ULEA.HI UR23, UR23, UR8, URZ, 0x6 ;  /* 0x0000000817177291 */ /* 0x000fe4000f8f30ff */
[----:B------:R-:W-:Y:S02]  /*18f0*/  UIADD3 UR8, UPT, UPT, UR21, -0x1, URZ ;  /* 0xffffffff15087890 */ /* 0x000fe4000fffe0ff */
[----:B------:R-:W-:Y:S02]  /*1900*/  USHF.R.S32.HI UR23, URZ, 0x6, UR23 ;  /* 0x00000006ff177899 */ /* 0x000fe40008011417 */
[----:B------:R-:W-:Y:S02]  /*1910*/  UISETP.GE.U32.AND UP2, UPT, UR8, -0x7f, UPT ;  /* 0xffffff810800788c */ /* 0x000fe4000bf46070 */
[----:B------:R-:W-:Y:S02]  /*1920*/  UISETP.LT.U32.AND UP0, UPT, UR23, 0x2, UPT ;  /* 0x000000021700788c */ /* 0x000fe4000bf01070 */
[----:B------:R-:W-:-:S02]  /*1930*/  UIADD3 UR21, UPT, UPT, UR21, 0x7e, URZ ;  /* 0x0000007e15157890 */ /* 0x000fc4000fffe0ff */
[----:B------:R-:W-:-:S04]  /*1940*/  USEL UR22, UR23, 0x2, UP0 ;  /* 0x0000000217167887 */ /* 0x000fc80008000000 */
[----:B------:R-:W-:Y:S02]  /*1950*/  UIADD3 UR27, UPT, UPT, UR22, -0x1, URZ ;  /* 0xffffffff161b7890 */ /* 0x000fe4000fffe0ff */
[----:B------:R-:W-:Y:S02]  /*1960*/  @UP2 UIADD3 UR27, UPT, UPT, UR22, URZ, URZ ;  /* 0x000000ff161b2290 */ /* 0x000fe4000fffe0ff */
[----:B------:R-:W-:Y:S02]  /*1970*/  UIADD3 UR30, UPT, UPT, UR23, -UR22, URZ ;  /* 0x80000016171e7290 */ /* 0x000fe4000fffe0ff */
[----:B------:R-:W-:Y:S02]  /*1980*/  UIADD3 UR26, UPT, UPT, UR27, 0x1, URZ ;  /* 0x000000011b1a7890 */ /* 0x000fe4000fffe0ff */
[----:B--2-4-:R-:W-:-:S12]  /*1990*/  UIADD3 UR27, UPT, UPT, -UR27, URZ, URZ ;  /* 0x000000ff1b1b7290 */ /* 0x014fd8000fffe1ff */
.L_x_44:
[----:B------:R-:W-:Y:S01]  /*19a0*/  UISETP.NE.AND UP0, UPT, UR37, URZ, UPT ;  /* 0x000000ff2500728c */ /* 0x000fe2000bf05270 */
[----:B------:R-:W1:Y:S08]  /*19b0*/  S2UR UR37, SR_CgaCtaId ;  /* 0x00000000002579c3 */ /* 0x000e700000008800 */
[----:B------:R-:W-:Y:S05]  /*19c0*/  BRA.U UP0, `(.L_x_23) ;  /* 0x0000000100347547 */ /* 0x000fea000b800000 */
[----:B------:R-:W2:Y:S01]  /*19d0*/  S2R R2, SR_CgaCtaId ;  /* 0x0000000000027919 */ /* 0x000ea20000008800 */
[----:B------:R-:W-:-:S04]  /*19e0*/  MOV R3, 0x400 ;  /* 0x0000040000037802 */ /* 0x000fc80000000f00 */
[----:B--2---:R-:W-:Y:S02]  /*19f0*/  LEA R3, R2, R3, 0x18 ;  /* 0x0000000302037211 */ /* 0x004fe400078ec0ff */
[----:B------:R-:W-:-:S03]  /*1a00*/  SHF.L.U32 R2, R8, 0x1f, RZ ;  /* 0x0000001f08027819 */ /* 0x000fc600000006ff */
[----:B------:R-:W-:-:S04]  /*1a10*/  IMAD R3, R10, 0x8, R3 ;  /* 0x000000080a037824 */ /* 0x000fc800078e0203 */
[----:B------:R-:W2:Y:S02]  /*1a20*/  SYNCS.PHASECHK.TRANS64.TRYWAIT P0, [R3+URZ+0xe0], R2 ;  /* 0x0000e002030075a7 */ /* 0x000ea400080011ff */
[----:B--2---:R-:W-:Y:S05]  /*1a30*/  @!P0 BRA `(.L_x_24) ;  /* 0x0000006c00ec8947 */ /* 0x004fea0003800000 */
.L_x_149:
[----:B------:R-:W-:Y:S01]  /*1a40*/  VIADD R10, R10, 0x1 ;  /* 0x000000010a0a7836 */ /* 0x000fe20000000000 */
[----:B------:R2:W-:Y:S04]  /*1a50*/  SYNCS.ARRIVE.TRANS64.A1T0 RZ, [R3+URZ+0xd0], RZ ;  /* 0x0000d0ff03ff79a7 */ /* 0x0005e800081000ff */
[----:B------:R-:W-:-:S04]  /*1a60*/  ISETP.NE.AND P0, PT, R10, 0x2, PT ;  /* 0x000000020a00780c */ /* 0x000fc80003f05270 */
[----:B------:R-:W-:Y:S02]  /*1a70*/  SEL R10, R10, RZ, P0 ;  /* 0x000000ff0a0a7207 */ /* 0x000fe40000000000 */
[----:B--2---:R-:W-:-:S04]  /*1a80*/  SEL R3, RZ, 0x1, P0 ;  /* 0x00000001ff037807 */ /* 0x004fc80000000000 */
[----:B------:R-:W-:-:S07]  /*1a90*/  LOP3.LUT R8, R8, R3, RZ, 0x3c, !PT ;  /* 0x0000000308087212 */ /* 0x000fce00078e3cff */
.L_x_23:
[----:B------:R-:W-:Y:S01]  /*1aa0*/  UMOV UR6, 0x400 ;  /* 0x0000040000067882 */ /* 0x000fe20000000000 */
[----:B------:R-:W-:Y:S01]  /*1ab0*/  LEA.HI R3, R21, R21, RZ, 0x1 ;  /* 0x0000001515037211 */ /* 0x000fe200078f08ff */
[----:B-1----:R-:W-:Y:S01]  /*1ac0*/  ULEA UR6, UR37, UR6, 0x18 ;  /* 0x0000000625067291 */ /* 0x002fe2000f8ec0ff */
[----:B------:R-:W-:Y:S01]  /*1ad0*/  SHF.L.U32 R2, R15, 0x1f, RZ ;  /* 0x0000001f0f027819 */ /* 0x000fe200000006ff */
[----:B------:R-:W-:Y:S01]  /*1ae0*/  UISETP.GE.U32.AND UP0, UPT, UR21, 0x7f, UPT ;  /* 0x0000007f1500788c */ /* 0x000fe2000bf06070 */
[C---:B------:R-:W-:Y:S01]  /*1af0*/  R2UR UR9, R16.reuse ;  /* 0x00000000100972ca */ /* 0x040fe200000e0000 */
[----:B------:R-:W-:Y:S01]  /*1b00*/  ULEA UR8, UR29, UR6, 0x3 ;  /* 0x000000061d087291 */ /* 0x000fe2000f8e18ff */
[----:B------:R-:W-:Y:S01]  /*1b10*/  IMAD.SHL.U32 R3, R3, 0x40, RZ ;  /* 0x0000004003037824 */ /* 0x000fe200078e00ff */
[----:B------:R-:W-:Y:S01]  /*1b20*/  R2UR UR10, R16 ;  /* 0x00000000100a72ca */ /* 0x000fe200000e0000 */
[----:B------:R-:W-:-:S03]  /*1b30*/  UMOV UR31, URZ ;  /* 0x000000ff001f7c82 */ /* 0x000fc60008000000 */
[----:B------:R-:W-:-:S03]  /*1b40*/  R2UR UR34, R3 ;  /* 0x00000000032272ca */ /* 0x000fc600000e0000 */
[----:B------:R1:W2:Y:S01]  /*1b50*/  SYNCS.PHASECHK.TRANS64.TRYWAIT P0, [UR8+0x10], R2 ;  /* 0x00001002ff0075a7 */ /* 0x0002a20008001108 */
[----:B------:R-:W-:-:S09]  /*1b60*/  R2UR UR8, R20 ;  /* 0x00000000140872ca */ /* 0x000fd200000e0000 */
[----:B------:R-:W-:-:S04]  /*1b70*/  ULOP3.LUT UR34, UR9, 0xffffff80, UR34, 0xf8, !UPT ;  /* 0xffffff8009227892 */ /* 0x000fc8000f8ef822 */
[----:B------:R-:W-:Y:S01]  /*1b80*/  ULEA UR10, UR8, UR10, 0x7 ;  /* 0x0000000a080a7291 */ /* 0x000fe2000f8e38ff */
[----:B------:R-:W-:Y:S11]  /*1b90*/  BRA.U !UP0, `(.L_x_25) ;  /* 0x0000000108d87547 */ /* 0x000ff6000b800000 */
[----:B------:R-:W-:Y:S01]  /*1ba0*/  UMOV UR16, UR27 ;  /* 0x0000001b00107c82 */ /* 0x000fe20008000000 */
[----:B------:R-:W-:Y:S01]  /*1bb0*/  UMOV UR19, UR29 ;  /* 0x0000001d00137c82 */ /* 0x000fe20008000000 */
[----:B------:R-:W-:Y:S01]  /*1bc0*/  UMOV UR35, UR14 ;  /* 0x0000000e00237c82 */ /* 0x000fe20008000000 */
[----:B------:R-:W-:-:S05]  /*1bd0*/  UMOV UR11, UR7 ;  /* 0x00000007000b7c82 */ /* 0x000fca0008000000 */
.L_x_31:
[----:B------:R-:W-:Y:S01]  /*1be0*/  ULEA UR33, UR19, UR6, 0x3 ;  /* 0x0000000613217291 */ /* 0x000fe2000f8e18ff */
[----:B------:R-:W-:Y:S01]  /*1bf0*/  @P5 MOV R3, 0x8000 ;  /* 0x0000800000035802 */ /* 0x000fe20000000f00 */
[----:B-12---:R-:W-:Y:S10]  /*1c00*/  @P0 BRA `(.L_x_26) ;  /* 0x00000000000c0947 */ /* 0x006ff40003800000 */
[----:B------:R-:W-:-:S04]  /*1c10*/  SHF.L.U32 R5, R15, 0x1f, RZ ;  /* 0x0000001f0f057819 */ /* 0x000fc800000006ff */
[----:B------:R-:W2:Y:S02]  /*1c20*/  SYNCS.PHASECHK.TRANS64.TRYWAIT P0, [UR33+0x10], R5 ;  /* 0x00001005ff0075a7 */ /* 0x000ea40008001121 */
[----:B--2---:R-:W-:Y:S05]  /*1c30*/  @!P0 BRA `(.L_x_27) ;  /* 0x0000006c00808947 */ /* 0x004fea0003800000 */
.L_x_26:
[----:B------:R2:W-:Y:S01]  /*1c40*/  @P5 SYNCS.ARRIVE.TRANS64 RZ, [UR33], R3 ;  /* 0x00000003ffff59a7 */ /* 0x0005e20008000021 */
[----:B------:R-:W-:Y:S02]  /*1c50*/  ULOP3.LUT UR8, UR28, 0x2, URZ, 0xfc, !UPT ;  /* 0x000000021c087892 */ /* 0x000fe4000f8efcff */
[----:B------:R-:W-:Y:S02]  /*1c60*/  UIADD3 UR16, UPT, UPT, UR16, 0x1, URZ ;  /* 0x0000000110107890 */ /* 0x000fe4000fffe0ff */
[----:B------:R-:W-:Y:S02]  /*1c70*/  UISETP.NE.AND UP0, UPT, UR8, 0x2, UPT ;  /* 0x000000020800788c */ /* 0x000fe4000bf05270 */
[----:B------:R-:W-:-:S07]  /*1c80*/  UISETP.NE.AND UP2, UPT, UR16, 0x1, UPT ;  /* 0x000000011000788c */ /* 0x000fce000bf45270 */
[----:B------:R-:W-:Y:S05]  /*1c90*/  BRA.U UP0, `(.L_x_28) ;  /* 0x0000000100047547 */ /* 0x000fea000b800000 */
[----:B------:R-:W-:Y:S05]  /*1ca0*/  BPT.TRAP 0x1 ;  /* 0x000000040000795c */ /* 0x000fea0000300000 */
.L_x_28:
[----:B------:R-:W-:Y:S04]  /*1cb0*/  BSSY.RECONVERGENT B0, `(.L_x_29) ;  /* 0x0000003000007945 */ /* 0x000fe80003800200 */
[----:B------:R-:W-:Y:S05]  /*1cc0*/  @!P4 BRA `(.L_x_30) ;  /* 0x000000000004c947 */ /* 0x000fea0003800000 */
[----:B------:R-:W-:Y:S05]  /*1cd0*/  BPT.TRAP 0x1 ;  /* 0x000000040000795c */ /* 0x000fea0000300000 */
.L_x_30:
[----:B------:R-:W-:Y:S05]  /*1ce0*/  BSYNC.RECONVERGENT B0 ;  /* 0x0000000000007941 */ /* 0x000fea0003800200 */
.L_x_29:
[----:B------:R-:W-:Y:S02]  /*1cf0*/  UIADD3 UR29, UPT, UPT, UR19, 0x1, URZ ;  /* 0x00000001131d7890 */ /* 0x000fe4000fffe0ff */
[----:B------:R-:W-:Y:S02]  /*1d00*/  UIADD3 UR42, UP1, UPT, UR24, 0x80, URZ ;  /* 0x00000080182a7890 */ /* 0x000fe4000ff3e0ff */
[----:B------:R-:W-:Y:S02]  /*1d10*/  UISETP.NE.AND UP0, UPT, UR29, 0x2, UPT ;  /* 0x000000021d00788c */ /* 0x000fe4000bf05270 */
[----:B------:R-:W-:Y:S02]  /*1d20*/  ULOP3.LUT UR33, UR33, 0xfefffff8, URZ, 0xc0, !UPT ;  /* 0xfefffff821217892 */ /* 0x000fe4000f8ec0ff */
[----:B------:R-:W-:Y:S02]  /*1d30*/  USEL UR9, URZ, 0x1, UP0 ;  /* 0x00000001ff097887 */ /* 0x000fe40008000000 */
[----:B------:R-:W-:-:S02]  /*1d40*/  USEL UR29, UR29, URZ, UP0 ;  /* 0x000000ff1d1d7287 */ /* 0x000fc40008000000 */
[----:B------:R-:W-:Y:S02]  /*1d50*/  UIADD3 UR40, UP0, UPT, UR24, 0x180, URZ ;  /* 0x0000018018287890 */ /* 0x000fe4000ff1e0ff */
[----:B------:R-:W-:Y:S01]  /*1d60*/  ULEA UR8, UR29, UR6, 0x3 ;  /* 0x000000061d087291 */ /* 0x000fe2000f8e18ff */
[----:B------:R-:W-:Y:S01]  /*1d70*/  LOP3.LUT R15, R15, UR9, RZ, 0x3c, !PT ;  /* 0x000000090f0f7c12 */ /* 0x000fe2000f8e3cff */
[----:B------:R-:W-:Y:S02]  /*1d80*/  UIADD3.X UR43, UPT, UPT, URZ, UR25, URZ, UP1, !UPT ;  /* 0x00000019ff2b7290 */ /* 0x000fe40008ffe4ff */
[----:B------:R-:W-:Y:S01]  /*1d90*/  UPRMT UR18, URZ, 0x5410, UR5 ;  /* 0x00005410ff127896 */ /* 0x000fe20008000005 */
[----:B-1----:R-:W-:Y:S01]  /*1da0*/  SHF.L.U32 R2, R15, 0x1f, RZ ;  /* 0x0000001f0f027819 */ /* 0x002fe200000006ff */
[----:B------:R-:W-:Y:S02]  /*1db0*/  UIADD3.X UR41, UPT, UPT, URZ, UR25, URZ, UP0, !UPT ;  /* 0x00000019ff297290 */ /* 0x000fe400087fe4ff */
[----:B------:R-:W-:Y:S01]  /*1dc0*/  UPRMT UR17, URZ, 0x5410, UR4 ;  /* 0x00005410ff117896 */ /* 0x000fe20008000004 */
[----:B------:R4:W1:Y:S01]  /*1dd0*/  SYNCS.PHASECHK.TRANS64.TRYWAIT P0, [UR8+0x10], R2 ;  /* 0x00001002ff0075a7 */ /* 0x0008620008001108 */
[----:B------:R-:W-:Y:S01]  /*1de0*/  USHF.L.U32 UR8, UR19, 0xc, URZ ;  /* 0x0000000c13087899 */ /* 0x000fe200080006ff */
[----:B------:R-:W-:Y:S01]  /*1df0*/  UMOV UR38, 0x0 ;  /* 0x0000000000267882 */ /* 0x000fe20000000000 */
[----:B------:R-:W-:-:S02]  /*1e00*/  UMOV UR39, 0x10000000 ;  /* 0x1000000000277882 */ /* 0x000fc40000000000 */
[----:B------:R-:W-:Y:S02]  /*1e10*/  ULOP3.LUT UR32, UR15, UR8, URZ, 0xfc, !UPT ;  /* 0x000000080f207292 */ /* 0x000fe4000f8efcff */
[----:B------:R-:W-:Y:S02]  /*1e20*/  ULOP3.LUT UR8, UR13, UR8, URZ, 0xfc, !UPT ;  /* 0x000000080d087292 */ /* 0x000fe4000f8efcff */
[----:B------:R-:W-:Y:S02]  /*1e30*/  ULEA UR32, UR32, UR6, 0x1 ;  /* 0x0000000620207291 */ /* 0x000fe4000f8e08ff */
[----:B------:R-:W-:Y:S02]  /*1e40*/  ULEA UR8, UR8, UR6, 0x1 ;  /* 0x0000000608087291 */ /* 0x000fe4000f8e08ff */
[----:B------:R-:W-:Y:S02]  /*1e50*/  UIADD3 UR32, UPT, UPT, UR32, 0x4300, URZ ;  /* 0x0000430020207890 */ /* 0x000fe4000fffe0ff */
[----:B------:R-:W-:Y:S01]  /*1e60*/  UIADD3 UR8, UPT, UPT, UR8, 0x8300, URZ ;  /* 0x0000830008087890 */ /* 0x000fe2000fffe0ff */
[----:B------:R-:W-:Y:S01]  /*1e70*/  UMOV UR12, UR36 ;  /* 0x00000024000c7c82 */ /* 0x000fe20008000000 */
[----:B------:R-:W-:Y:S01]  /*1e80*/  UMOV UR9, UR33 ;  /* 0x0000002100097c82 */ /* 0x000fe20008000000 */
[----:B------:R-:W-:Y:S01]  /*1e90*/  UMOV UR31, UR26 ;  /* 0x0000001a001f7c82 */ /* 0x000fe20008000000 */
[----:B------:R-:W-:-:S03]  /*1ea0*/  UMOV UR19, UR29 ;  /* 0x0000001d00137c82 */ /* 0x000fc60008000000 */
[----:B------:R2:W-:Y:S02]  /*1eb0*/  UTMALDG.3D.MULTICAST.2CTA [UR32], [UR42], UR18, desc[UR38] ;  /* 0x000026202a0073b4 */ /* 0x0005e40008211812 */
[----:B------:R3:W-:Y:S01]  /*1ec0*/  UTMALDG.3D.MULTICAST.2CTA [UR8], [UR40], UR17, desc[UR38] ;  /* 0x00002608280073b4 */ /* 0x0007e20008211811 */
[----:B--2---:R-:W-:Y:S02]  /*1ed0*/  UIADD3 UR35, UPT, UPT, UR35, 0x40, URZ ;  /* 0x0000004023237890 */ /* 0x004fe4000fffe0ff */
[----:B---3--:R-:W-:Y:S01]  /*1ee0*/  UIADD3 UR11, UPT, UPT, UR11, 0x40, URZ ;  /* 0x000000400b0b7890 */ /* 0x008fe2000fffe0ff */
[----:B----4-:R-:W-:Y:S11]  /*1ef0*/  BRA.U UP2, `(.L_x_31) ;  /* 0xfffffffd02387547 */ /* 0x010ff6000b83ffff */
.L_x_25:
[----:B------:R-:W-:Y:S01]  /*1f00*/  ULEA UR8, UR29, UR6, 0x3 ;  /* 0x000000061d087291 */ /* 0x000fe2000f8e18ff */
[----:B-1----:R-:W-:Y:S01]  /*1f10*/  SHF.L.U32 R2, R15, 0x1f, RZ ;  /* 0x0000001f0f027819 */ /* 0x002fe200000006ff */
[----:B------:R-:W-:Y:S01]  /*1f20*/  @!P1 SYNCS.ARRIVE.TRANS64.A1T0 RZ, [UR6+0x68], RZ ;  /* 0x000068ffffff99a7 */ /* 0x000fe20008100006 */
[----:B------:R-:W-:-:S06]  /*1f30*/  UISETP.GT.AND UP0, UPT, UR23, UR22, UPT ;  /* 0x000000161700728c */ /* 0x000fcc000bf04270 */
[----:B------:R1:W4:Y:S03]  /*1f40*/  SYNCS.PHASECHK.TRANS64.TRYWAIT P1, [UR8+0x10], R2 ;  /* 0x00001002ff0075a7 */ /* 0x0003260008021108 */
[----:B------:R-:W-:Y:S05]  /*1f50*/  BRA.U !UP0, `(.L_x_32) ;  /* 0x0000000108ec7547 */ /* 0x000fea000b800000 */
[----:B------:R-:W-:Y:S01]  /*1f60*/  UIADD3 UR35, UPT, UPT, UR30, UR31, URZ ;  /* 0x0000001f1e237290 */ /* 0x000fe2000fffe0ff */
[----:B------:R-:W-:-:S11]  /*1f70*/  UMOV UR38, UR29 ;  /* 0x0000001d00267c82 */ /* 0x000fd60008000000 */
.L_x_40:
[----:B------:R-:W-:Y:S01]  /*1f80*/  ULEA UR33, UR38, UR6, 0x3 ;  /* 0x0000000626217291 */ /* 0x000fe2000f8e18ff */
[----:B----4-:R-:W-:Y:S01]  /*1f90*/  @P5 MOV R3, 0x8000 ;  /* 0x0000800000035802 */ /* 0x010fe20000000f00 */
[----:B--2-4-:R-:W-:Y:S10]  /*1fa0*/  @P1 BRA `(.L_x_33) ;  /* 0x00000000000c1947 */ /* 0x014ff40003800000 */
[----:B------:R-:W-:-:S04]  /*1fb0*/  SHF.L.U32 R5, R15, 0x1f, RZ ;  /* 0x0000001f0f057819 */ /* 0x000fc800000006ff */
[----:B--2---:R-:W2:Y:S02]  /*1fc0*/  SYNCS.PHASECHK.TRANS64.TRYWAIT P0, [UR33+0x10], R5 ;  /* 0x00001005ff0075a7 */ /* 0x004ea40008001121 */
[----:B--2---:R-:W-:Y:S05]  /*1fd0*/  @!P0 BRA `(.L_x_34) ;  /* 0x0000006800b08947 */ /* 0x004fea0003800000 */
.L_x_33:
[----:B------:R4:W-:Y:S01]  /*1fe0*/  @P5 SYNCS.ARRIVE.TRANS64 RZ, [UR33], R3 ;  /* 0x00000003ffff59a7 */ /* 0x0009e20008000021 */
[----:B------:R-:W-:-:S04]  /*1ff0*/  ULOP3.LUT UR8, UR28, 0x2, URZ, 0xfc, !UPT ;  /* 0x000000021c087892 */ /* 0x000fc8000f8efcff */
[----:B------:R-:W-:-:S09]  /*2000*/  UISETP.NE.AND UP0, UPT, UR8, 0x2, UPT ;  /* 0x000000020800788c */ /* 0x000fd2000bf05270 */
[----:B------:R-:W-:Y:S05]  /*2010*/  BRA.U UP0, `(.L_x_35) ;  /* 0x0000000100047547 */ /* 0x000fea000b800000 */
[----:B------:R-:W-:Y:S05]  /*2020*/  BPT.TRAP 0x1 ;  /* 0x000000040000795c */ /* 0x000fea0000300000 */
.L_x_35:
[----:B------:R-:W-:Y:S04]  /*2030*/  BSSY.RECONVERGENT B0, `(.L_x_36) ;  /* 0x0000003000007945 */ /* 0x000fe80003800200 */
[----:B------:R-:W-:Y:S05]  /*2040*/  @!P4 BRA `(.L_x_37) ;  /* 0x000000000004c947 */ /* 0x000fea0003800000 */
[----:B------:R-:W-:Y:S05]  /*2050*/  BPT.TRAP 0x1 ;  /* 0x000000040000795c */ /* 0x000fea0000300000 */
.L_x_37:
[----:B------:R-:W-:Y:S05]  /*2060*/  BSYNC.RECONVERGENT B0 ;  /* 0x0000000000007941 */ /* 0x000fea0003800200 */
.L_x_36:
[----:B------:R-:W-:Y:S01]  /*2070*/  UIADD3 UR29, UPT, UPT, UR38, 0x1, URZ ;  /* 0x00000001261d7890 */ /* 0x000fe2000fffe0ff */
[----:B------:R-:W-:Y:S01]  /*2080*/  BSSY.RECONVERGENT B0, `(.L_x_38) ;  /* 0x0000024000007945 */ /* 0x000fe20003800200 */
[----:B--2---:R-:W-:Y:S02]  /*2090*/  ELECT P0, URZ, PT ;  /* 0x0000000000ff782f */ /* 0x004fe40003800000 */
[----:B------:R-:W-:-:S04]  /*20a0*/  UISETP.NE.AND UP0, UPT, UR29, 0x2, UPT ;  /* 0x000000021d00788c */ /* 0x000fc8000bf05270 */
[----:B------:R-:W-:Y:S02]  /*20b0*/  USEL UR9, URZ, 0x1, UP0 ;  /* 0x00000001ff097887 */ /* 0x000fe40008000000 */
[----:B------:R-:W-:-:S04]  /*20c0*/  USEL UR29, UR29, URZ, UP0 ;  /* 0x000000ff1d1d7287 */ /* 0x000fc80008000000 */
[----:B------:R-:W-:Y:S01]  /*20d0*/  ULEA UR8, UR29, UR6, 0x3 ;  /* 0x000000061d087291 */ /* 0x000fe2000f8e18ff */
[----:B------:R-:W-:-:S04]  /*20e0*/  LOP3.LUT R15, R15, UR9, RZ, 0x3c, !PT ;  /* 0x000000090f0f7c12 */ /* 0x000fc8000f8e3cff */
[----:B-1----:R-:W-:-:S04]  /*20f0*/  SHF.L.U32 R2, R15, 0x1f, RZ ;  /* 0x0000001f0f027819 */ /* 0x002fc800000006ff */
[----:B------:R1:W2:Y:S01]  /*2100*/  SYNCS.PHASECHK.TRANS64.TRYWAIT P1, [UR8+0x10], R2 ;  /* 0x00001002ff0075a7 */ /* 0x0002a20008021108 */
[----:B------:R-:W-:Y:S05]  /*2110*/  @!P0 BRA `(.L_x_39) ;  /* 0x0000000000688947 */ /* 0x000fea0003800000 */
[----:B------:R-:W-:Y:S02]  /*2120*/  USHF.L.U32 UR8, UR38, 0xc, URZ ;  /* 0x0000000c26087899 */ /* 0x000fe400080006ff */
[----:B------:R-:W-:Y:S02]  /*2130*/  USHF.L.U32 UR11, UR31, 0x6, URZ ;  /* 0x000000061f0b7899 */ /* 0x000fe400080006ff */
[----:B------:R-:W-:Y:S02]  /*2140*/  ULOP3.LUT UR16, UR15, UR8, URZ, 0xfc, !UPT ;  /* 0x000000080f107292 */ /* 0x000fe4000f8efcff */
[----:B------:R-:W-:Y:S02]  /*2150*/  ULOP3.LUT UR8, UR13, UR8, URZ, 0xfc, !UPT ;  /* 0x000000080d087292 */ /* 0x000fe4000f8efcff */
[----:B------:R-:W-:Y:S02]  /*2160*/  UIADD3 UR44, UP1, UPT, UR24, 0x80, URZ ;  /* 0x00000080182c7890 */ /* 0x000fe4000ff3e0ff */
[----:B------:R-:W-:-:S02]  /*2170*/  ULEA UR16, UR16, UR6, 0x1 ;  /* 0x0000000610107291 */ /* 0x000fc4000f8e08ff */
[----:B------:R-:W-:Y:S02]  /*2180*/  UIADD3 UR42, UP0, UPT, UR24, 0x180, URZ ;  /* 0x00000180182a7890 */ /* 0x000fe4000ff1e0ff */
[----:B------:R-:W-:Y:S02]  /*2190*/  ULEA UR8, UR8, UR6, 0x1 ;  /* 0x0000000608087291 */ /* 0x000fe4000f8e08ff */
[----:B------:R-:W-:Y:S02]  /*21a0*/  ULOP3.LUT UR17, UR33, 0xfefffff8, URZ, 0xc0, !UPT ;  /* 0xfefffff821117892 */ /* 0x000fe4000f8ec0ff */
[----:B------:R-:W-:Y:S02]  /*21b0*/  UIADD3.X UR45, UPT, UPT, URZ, UR25, URZ, UP1, !UPT ;  /* 0x00000019ff2d7290 */ /* 0x000fe40008ffe4ff */
[----:B------:R-:W-:Y:S02]  /*21c0*/  ULOP3.LUT UR19, UR14, UR11, URZ, 0xfc, !UPT ;  /* 0x0000000b0e137292 */ /* 0x000fe4000f8efcff */
[----:B------:R-:W-:-:S02]  /*21d0*/  UIADD3 UR16, UPT, UPT, UR16, 0x4300, URZ ;  /* 0x0000430010107890 */ /* 0x000fc4000fffe0ff */
[----:B------:R-:W-:Y:S02]  /*21e0*/  UPRMT UR39, URZ, 0x5410, UR5 ;  /* 0x00005410ff277896 */ /* 0x000fe40008000005 */
[----:B------:R-:W-:Y:S02]  /*21f0*/  ULOP3.LUT UR11, UR7, UR11, URZ, 0xfc, !UPT ;  /* 0x0000000b070b7292 */ /* 0x000fe4000f8efcff */
[----:B------:R-:W-:Y:S02]  /*2200*/  UIADD3 UR8, UPT, UPT, UR8, 0x8300, URZ ;  /* 0x0000830008087890 */ /* 0x000fe4000fffe0ff */
[----:B------:R-:W-:Y:S02]  /*2210*/  UPRMT UR32, URZ, 0x5410, UR4 ;  /* 0x00005410ff207896 */ /* 0x000fe40008000004 */
[----:B------:R-:W-:Y:S01]  /*2220*/  UIADD3.X UR43, UPT, UPT, URZ, UR25, URZ, UP0, !UPT ;  /* 0x00000019ff2b7290 */ /* 0x000fe200087fe4ff */
[----:B------:R-:W-:Y:S01]  /*2230*/  UMOV UR40, 0x0 ;  /* 0x0000000000287882 */ /* 0x000fe20000000000 */
[----:B------:R-:W-:Y:S01]  /*2240*/  UMOV UR41, 0x10000000 ;  /* 0x1000000000297882 */ /* 0x000fe20000000000 */
[----:B------:R-:W-:Y:S01]  /*2250*/  UMOV UR18, UR34 ;  /* 0x0000002200127c82 */ /* 0x000fe20008000000 */
[----:B------:R-:W-:Y:S01]  /*2260*/  UMOV UR20, UR36 ;  /* 0x0000002400147c82 */ /* 0x000fe20008000000 */
[----:B------:R-:W-:Y:S01]  /*2270*/  UMOV UR12, UR36 ;  /* 0x00000024000c7c82 */ /* 0x000fe20008000000 */
[----:B------:R-:W-:Y:S01]  /*2280*/  UMOV UR9, UR17 ;  /* 0x0000001100097c82 */ /* 0x000fe20008000000 */
[----:B------:R1:W-:Y:S02]  /*2290*/  UTMALDG.3D.MULTICAST.2CTA [UR16], [UR44], UR39, desc[UR40] ;  /* 0x000028102c0073b4 */ /* 0x0003e40008211827 */
[----:B------:R1:W-:Y:S02]  /*22a0*/  UTMALDG.3D.MULTICAST.2CTA [UR8], [UR42], UR32, desc[UR40] ;  /* 0x000028082a0073b4 */ /* 0x0003e40008211820 */
[----:B-1----:R-:W-:Y:S01]  /*22b0*/  NOP ;  /* 0x0000000000007918 */ /* 0x002fe20000000000 */
.L_x_39:
[----:B------:R-:W-:Y:S05]  /*22c0*/  BSYNC.RECONVERGENT B0 ;  /* 0x0000000000007941 */ /* 0x000fea0003800200 */
.L_x_38:
[----:B------:R-:W-:Y:S01]  /*22d0*/  UIADD3 UR31, UPT, UPT, UR31, 0x1, URZ ;  /* 0x000000011f1f7890 */ /* 0x000fe2000fffe0ff */
[----:B------:R-:W-:-:S03]  /*22e0*/  UMOV UR38, UR29 ;  /* 0x0000001d00267c82 */ /* 0x000fc60008000000 */
[----:B------:R-:W-:-:S09]  /*22f0*/  UISETP.NE.AND UP0, UPT, UR31, UR35, UPT ;  /* 0x000000231f00728c */ /* 0x000fd2000bf05270 */
[----:B------:R-:W-:Y:S05]  /*2300*/  BRA.U UP0, `(.L_x_40) ;  /* 0xfffffffd001c7547 */ /* 0x000fea000b83ffff */
.L_x_32:
[----:B-1----:R-:W-:Y:S01]  /*2310*/  LEA R2, R14, UR6, 0x3 ;  /* 0x000000060e027c11 */ /* 0x002fe2000f8e18ff */
[----:B------:R-:W-:Y:S01]  /*2320*/  NOP ;  /* 0x0000000000007918 */ /* 0x000fe20000000000 */
[----:B----4-:R-:W-:Y:S02]  /*2330*/  SHF.L.U32 R3, R12, 0x1f, RZ ;  /* 0x0000001f0c037819 */ /* 0x010fe400000006ff */
[----:B------:R-:W-:Y:S02]  /*2340*/  LEA R4, R14, UR6, 0x4 ;  /* 0x000000060e047c11 */ /* 0x000fe4000f8e20ff */
[----:B--2---:R-:W1:Y:S02]  /*2350*/  SYNCS.PHASECHK.TRANS64.TRYWAIT P0, [R2+URZ+0x70], R3 ;  /* 0x00007003020075a7 */ /* 0x004e6400080011ff */
[----:B-1----:R-:W-:Y:S05]  /*2360*/  @!P0 BRA `(.L_x_41) ;  /* 0x0000006400e48947 */ /* 0x002fea0003800000 */
.L_x_152:
[----:B------:R-:W2:Y:S01]  /*2370*/  LDS.128 R4, [R4+0x100] ;  /* 0x0001000004047984 */ /* 0x000ea20000000c00 */
[----:B------:R-:W-:Y:S01]  /*2380*/  ISETP.GE.AND P0, PT, R26, 0x1, PT ;  /* 0x000000011a00780c */ /* 0x000fe20003f06270 */
[----:B-1----:R-:W-:Y:S01]  /*2390*/  VIADD R2, R2, 0x80 ;  /* 0x0000008002027836 */ /* 0x002fe20000000000 */
[----:B------:R-:W-:Y:S01]  /*23a0*/  @!PT LDS RZ, [RZ] ;  /* 0x00000000fffff984 */ /* 0x000fe20000000800 */
[----:B------:R-:W-:Y:S01]  /*23b0*/  @!PT LDS RZ, [RZ] ;  /* 0x00000000fffff984 */ /* 0x000fe20000000800 */
[----:B------:R-:W-:Y:S01]  /*23c0*/  @!PT LDS RZ, [RZ] ;  /* 0x00000000fffff984 */ /* 0x000fe20000000800 */
[----:B------:R-:W-:Y:S01]  /*23d0*/  @!PT LDS RZ, [RZ] ;  /* 0x00000000fffff984 */ /* 0x000fe20000000800 */
[----:B------:R1:W-:Y:S06]  /*23e0*/  MEMBAR.ALL.CTA ;  /* 0x0000000000007992 */ /* 0x0003ec0000008000 */
[----:B-1----:R-:W1:Y:S01]  /*23f0*/  FENCE.VIEW.ASYNC.S ;  /* 0x00000000000073c6 */ /* 0x002e620000000000 */
[----:B------:R-:W-:-:S04]  /*2400*/  PRMT R2, RZ, 0x654, R2 ;  /* 0x00000654ff027816 */ /* 0x000fc80000000002 */
[----:B-1----:R1:W-:Y:S01]  /*2410*/  SYNCS.ARRIVE.TRANS64.RED.A1T0 RZ, [R2+URZ], RZ ;  /* 0x000000ff02ff79a7 */ /* 0x0023e200081004ff */
[----:B--2---:R-:W-:-:S13]  /*2420*/  LOP3.LUT P2, RZ, R6, 0x1, RZ, 0xc0, !PT ;  /* 0x0000000106ff7812 */ /* 0x004fda000784c0ff */
[----:B------:R-:W-:Y:S01]  /*2430*/  @P2 SHF.R.U32.HI R3, RZ, 0x10, R5 ;  /* 0x00000010ff032819 */ /* 0x000fe20000011605 */
[----:B------:R-:W-:Y:S01]  /*2440*/  VOTEU.ANY UP0, P2 ;  /* 0x0000000000ff7886 */ /* 0x000fe20001000100 */
[----:B------:R-:W-:Y:S02]  /*2450*/  @P2 MOV R13, R4 ;  /* 0x00000004000d2202 */ /* 0x000fe40000000f00 */
[----:B------:R-:W-:Y:S02]  /*2460*/  @P2 R2UR.BROADCAST UR8, R3 ;  /* 0x00000000030822ca */ /* 0x000fe400008e0000 */
[----:B------:R-:W-:-:S11]  /*2470*/  @P2 LOP3.LUT R11, R5, 0xffff, RZ, 0xc0, !PT ;  /* 0x0000ffff050b2812 */ /* 0x000fd600078ec0ff */
[----:B------:R-:W-:Y:S01]  /*2480*/  @UP0 UMOV UR36, UR8 ;  /* 0x0000000800240c82 */ /* 0x000fe20008000000 */
[----:B-1----:R-:W-:Y:S05]  /*2490*/  @!P0 BRA `(.L_x_42) ;  /* 0x0000000000b88947 */ /* 0x002fea0003800000 */
[----:B------:R-:W3:Y:S01]  /*24a0*/  LDC.64 R4, c[0x0][0xb18] ;  /* 0x0002c600ff047b82 */ /* 0x000ee20000000a00 */
[----:B------:R-:W-:-:S07]  /*24b0*/  ISETP.NE.AND P3, PT, R26, 0x1, PT ;  /* 0x000000011a00780c */ /* 0x000fce0003f65270 */
[----:B------:R-:W1:Y:S08]  /*24c0*/  LDC.64 R6, c[0x0][0xb10] ;  /* 0x0002c400ff067b82 */ /* 0x000e700000000a00 */
[----:B------:R-:W2:Y:S08]  /*24d0*/  LDC R17, c[0x0][0xb20] ;  /* 0x0002c800ff117b82 */ /* 0x000eb00000000800 */
[----:B------:R-:W4:Y:S01]  /*24e0*/  LDC R18, c[0x0][0xb0c] ;  /* 0x0002c300ff127b82 */ /* 0x000f220000000800 */
[----:B---3--:R-:W-:Y:S01]  /*24f0*/  IMAD.HI.U32 R22, R0, R5, RZ ;  /* 0x0000000500167227 */ /* 0x008fe200078e00ff */
[----:B------:R-:W-:-:S06]  /*2500*/  ISETP.NE.AND P0, PT, R4, 0x1, PT ;  /* 0x000000010400780c */ /* 0x000fcc0003f05270 */
[----:B------:R-:W3:Y:S01]  /*2510*/  LDC.64 R2, c[0x0][0xb28] ;  /* 0x0002ca00ff027b82 */ /* 0x000ee20000000a00 */
[----:B-1----:R-:W-:-:S04]  /*2520*/  IMAD.HI.U32 R20, R9, R6, RZ ;  /* 0x0000000609147227 */ /* 0x002fc800078e00ff */
[----:B------:R-:W-:Y:S01]  /*2530*/  IMAD.HI.U32 R24, R13, R6, RZ ;  /* 0x000000060d187227 */ /* 0x000fe200078e00ff */
[----:B------:R-:W-:Y:S02]  /*2540*/  SHF.R.U32.HI R20, RZ, R7, R20 ;  /* 0x00000007ff147219 */ /* 0x000fe40000011614 */
[----:B--2---:R-:W-:Y:S01]  /*2550*/  SHF.R.U32.HI R19, RZ, R17, R22 ;  /* 0x00000011ff137219 */ /* 0x004fe20000011616 */
[----:B------:R-:W-:Y:S01]  /*2560*/  IMAD.HI.U32 R22, R11, R5, RZ ;  /* 0x000000050b167227 */ /* 0x000fe200078e00ff */
[----:B------:R-:W-:Y:S02]  /*2570*/  SHF.R.U32.HI R24, RZ, R7, R24 ;  /* 0x00000007ff187219 */ /* 0x000fe40000011618 */
[----:B------:R-:W-:Y:S02]  /*2580*/  SEL R19, R0, R19, !P0 ;  /* 0x0000001300137207 */ /* 0x000fe40004000000 */
[----:B------:R-:W-:Y:S02]  /*2590*/  SHF.R.U32.HI R22, RZ, R17, R22 ;  /* 0x00000011ff167219 */ /* 0x000fe40000011616 */
[----:B----4-:R-:W-:-:S02]  /*25a0*/  ISETP.NE.AND P1, PT, R18, 0x1, PT ;  /* 0x000000011200780c */ /* 0x010fc40003f25270 */
[----:B------:R-:W-:Y:S02]  /*25b0*/  SEL R5, R11, R22, !P0 ;  /* 0x000000160b057207 */ /* 0x000fe40004000000 */
[----:B------:R-:W-:Y:S02]  /*25c0*/  SEL R21, R9, R20, !P1 ;  /* 0x0000001409157207 */ /* 0x000fe40004800000 */
[----:B------:R-:W-:Y:S01]  /*25d0*/  SEL R7, R13, R24, !P1 ;  /* 0x000000180d077207 */ /* 0x000fe20004800000 */
[----:B---3--:R-:W-:Y:S01]  /*25e0*/  IMAD.HI.U32 R20, R19, R2, RZ ;  /* 0x0000000213147227 */ /* 0x008fe200078e00ff */
[----:B------:R-:W-:-:S03]  /*25f0*/  IADD3 R17, PT, PT, -R5, RZ, RZ ;  /* 0x000000ff05117210 */ /* 0x000fc60007ffe1ff */
        /* <DEDUP_REMOVED lines=11> */
[----:B------:R-:W-:-:S04]  /*26b0*/  @!P0 IMAD.HI.U32 R20, R7, R2, RZ ;  /* 0x0000000207148227 */ /* 0x000fc800078e00ff */
[----:B------:R-:W-:Y:S01]  /*26c0*/  IMAD.MOV R2, RZ, RZ, -R6 ;  /* 0x000000ffff027224 */ /* 0x000fe200078e0a06 */
[----:B------:R-:W-:-:S03]  /*26d0*/  @!P0 SHF.R.U32.HI R20, RZ, R3, R20 ;  /* 0x00000003ff148219 */ /* 0x000fc60000011614 */
[----:B------:R-:W-:Y:S01]  /*26e0*/  IMAD R2, R26, R2, R5 ;  /* 0x000000021a027224 */ /* 0x000fe200078e0205 */
        /* <DEDUP_REMOVED lines=9> */
.L_x_42:
[----:B------:R-:W1:Y:S02]  /*2780*/  LDCU UR8, c[0x0][0xb30] ;  /* 0x00016600ff0877ac */ /* 0x000e640008000800 */
[----:B-1----:R-:W-:-:S09]  /*2790*/  UISETP.NE.AND UP0, UPT, UR8, 0x1, UPT ;  /* 0x000000010800788c */ /* 0x002fd2000bf05270 */
[----:B------:R-:W-:Y:S05]  /*27a0*/  BRA.U UP0, `(.L_x_43) ;  /* 0x0000000100407547 */ /* 0x000fea000b800000 */
[----:B------:R-:W1:Y:S08]  /*27b0*/  LDC.64 R4, c[0x0][0xb10] ;  /* 0x0002c400ff047b82 */ /* 0x000e700000000a00 */
[----:B------:R-:W2:Y:S08]  /*27c0*/  LDC.64 R2, c[0x0][0xb18] ;  /* 0x0002c600ff027b82 */ /* 0x000eb00000000a00 */
[----:B------:R-:W4:Y:S08]  /*27d0*/  LDC R6, c[0x0][0xb20] ;  /* 0x0002c800ff067b82 */ /* 0x000f300000000800 */
[----:B------:R-:W3:Y:S01]  /*27e0*/  LDC R18, c[0x0][0xb0c] ;  /* 0x0002c300ff127b82 */ /* 0x000ee20000000800 */
[----:B-1----:R-:W-:-:S05]  /*27f0*/  IMAD.HI.U32 R4, R13, R4, RZ ;  /* 0x000000040d047227 */ /* 0x002fca00078e00ff */
[----:B------:R-:W-:Y:S01]  /*2800*/  SHF.R.U32.HI R4, RZ, R5, R4 ;  /* 0x00000005ff047219 */ /* 0x000fe20000011604 */
[----:B--2---:R-:W-:Y:S01]  /*2810*/  IMAD.HI.U32 R3, R11, R3, RZ ;  /* 0x000000030b037227 */ /* 0x004fe200078e00ff */
[----:B------:R-:W-:-:S04]  /*2820*/  ISETP.NE.AND P0, PT, R2, 0x1, PT ;  /* 0x000000010200780c */ /* 0x000fc80003f05270 */
[----:B----4-:R-:W-:-:S04]  /*2830*/  SHF.R.U32.HI R6, RZ, R6, R3 ;  /* 0x00000006ff067219 */ /* 0x010fc80000011603 */
[----:B------:R-:W-:Y:S02]  /*2840*/  SEL R3, R11, R6, !P0 ;  /* 0x000000060b037207 */ /* 0x000fe40004000000 */
[----:B---3--:R-:W-:-:S04]  /*2850*/  ISETP.NE.AND P1, PT, R18, 0x1, PT ;  /* 0x000000011200780c */ /* 0x008fc80003f25270 */
[----:B------:R-:W-:-:S05]  /*2860*/  SEL R4, R13, R4, !P1 ;  /* 0x000000040d047207 */ /* 0x000fca0004800000 */
[----:B------:R-:W-:Y:S02]  /*2870*/  IMAD.IADD R5, R3, 0x1, -R4 ;  /* 0x0000000103057824 */ /* 0x000fe400078e0a04 */
[----:B------:R-:W-:Y:S02]  /*2880*/  IMAD.IADD R3, R4, 0x1, -R3 ;  /* 0x0000000104037824 */ /* 0x000fe400078e0a03 */
[----:B------:R-:W-:Y:S02]  /*2890*/  IMAD R13, R5, R18, R13 ;  /* 0x00000012050d7224 */ /* 0x000fe400078e020d */
[----:B------:R-:W-:-:S07]  /*28a0*/  IMAD R11, R3, R2, R11 ;  /* 0x00000002030b7224 */ /* 0x000fce00078e020b */
.L_x_43:
[----:B------:R-:W-:Y:S01]  /*28b0*/  VIADD R14, R14, 0x1 ;  /* 0x000000010e0e7836 */ /* 0x000fe20000000000 */
[----:B------:R-:W-:Y:S01]  /*28c0*/  PLOP3.LUT P1, PT, PT, PT, PT, 0x80, 0x8 ;  /* 0x000000000008781c */ /* 0x000fe20003f2f070 */
[----:B------:R-:W-:Y:S02]  /*28d0*/  IMAD.IADD R21, R13, 0x1, R64 ;  /* 0x000000010d157824 */ /* 0x000fe400078e0240 */
[----:B------:R-:W-:Y:S01]  /*28e0*/  IMAD.IADD R20, R11, 0x1, R62 ;  /* 0x000000010b147824 */ /* 0x000fe200078e023e */
[----:B------:R-:W-:-:S04]  /*28f0*/  ISETP.NE.AND P0, PT, R14, 0x2, PT ;  /* 0x000000020e00780c */ /* 0x000fc80003f05270 */
[----:B------:R-:W-:Y:S02]  /*2900*/  SEL R3, RZ, 0x1, P0 ;  /* 0x00000001ff037807 */ /* 0x000fe40000000000 */
[----:B------:R-:W-:Y:S02]  /*2910*/  SEL R14, R14, RZ, P0 ;  /* 0x000000ff0e0e7207 */ /* 0x000fe40000000000 */
[----:B------:R-:W-:Y:S01]  /*2920*/  LOP3.LUT R12, R12, R3, RZ, 0x3c, !PT ;  /* 0x000000030c0c7212 */ /* 0x000fe200078e3cff */
[----:B------:R-:W-:Y:S06]  /*2930*/  @P2 BRA `(.L_x_44) ;  /* 0xfffffff000182947 */ /* 0x000fec000383ffff */
[----:B------:R-:W-:Y:S01]  /*2940*/  UIADD3 UR6, UPT, UPT, UR6, 0x10, URZ ;  /* 0x0000001006067890 */ /* 0x000fe2000fffe0ff */
[----:B------:R-:W-:-:S03]  /*2950*/  SHF.L.U32 R3, R15, 0x1f, RZ ;  /* 0x0000001f0f037819 */ /* 0x000fc600000006ff */
[----:B------:R-:W-:-:S09]  /*2960*/  ULEA UR4, UR29, UR6, 0x3 ;  /* 0x000000061d047291 */ /* 0x000fd2000f8e18ff */
[----:B------:R-:W1:Y:S02]  /*2970*/  SYNCS.PHASECHK.TRANS64.TRYWAIT P0, [UR4], R3 ;  /* 0x00000003ff0075a7 */ /* 0x000e640008001104 */
[----:B-1----:R-:W-:Y:S05]  /*2980*/  @!P0 BRA `(.L_x_45) ;  /* 0x0000006000708947 */ /* 0x002fea0003800000 */
.L_x_154:
[----:B------:R-:W-:-:S04]  /*2990*/  UIADD3 UR5, UPT, UPT, UR29, 0x1, URZ ;  /* 0x000000011d057890 */ /* 0x000fc8000fffe0ff */
[----:B------:R-:W-:-:S04]  /*29a0*/  UISETP.NE.AND UP0, UPT, UR5, 0x2, UPT ;  /* 0x000000020500788c */ /* 0x000fc8000bf05270 */
[----:B------:R-:W-:Y:S02]  /*29b0*/  USEL UR4, URZ, 0x1, UP0 ;  /* 0x00000001ff047887 */ /* 0x000fe40008000000 */
[----:B------:R-:W-:-:S04]  /*29c0*/  USEL UR5, UR5, URZ, UP0 ;  /* 0x000000ff05057287 */ /* 0x000fc80008000000 */
[----:B------:R-:W-:Y:S01]  /*29d0*/  ULEA UR5, UR5, UR6, 0x3 ;  /* 0x0000000605057291 */ /* 0x000fe2000f8e18ff */
[----:B-1----:R-:W-:-:S04]  /*29e0*/  LOP3.LUT R3, R15, UR4, RZ, 0x3c, !PT ;  /* 0x000000040f037c12 */ /* 0x002fc8000f8e3cff */
[----:B------:R-:W-:Y:S01]  /*29f0*/  SHF.L.U32 R3, R3, 0x1f, RZ ;  /* 0x0000001f03037819 */ /* 0x000fe200000006ff */
[----:B---3--:R-:W-:-:S07]  /*2a00*/  IMAD.U32 R0, RZ, RZ, UR5 ;  /* 0x00000005ff007e24 */ /* 0x008fce000f8e00ff */
.L_x_46:
[----:B-1----:R1:W2:Y:S02]  /*2a10*/  SYNCS.PHASECHK.TRANS64.TRYWAIT P0, [R0+URZ], R3 ;  /* 0x00000003000075a7 */ /* 0x0022a400080011ff */
[----:B--2---:R-:W-:Y:S05]  /*2a20*/  @!P0 NANOSLEEP.SYNCS 0x989680 ;  /* 0x009896800000895d */ /* 0x004fea0003900000 */
[----:B------:R-:W2:Y:S02]  /*2a30*/  @!P0 SYNCS.PHASECHK.TRANS64 P0, [R0+URZ], R3 ;  /* 0x00000003000085a7 */ /* 0x000ea400080010ff */
[----:B--2---:R-:W-:Y:S05]  /*2a40*/  @P0 EXIT ;  /* 0x000000000000094d */ /* 0x004fea0003800000 */
[----:B------:R-:W-:Y:S05]  /*2a50*/  BRA `(.L_x_46) ;  /* 0xfffffffc00ec7947 */ /* 0x000fea000383ffff */
.L_x_22:
[----:B------:R-:W-:-:S04]  /*2a60*/  UISETP.NE.AND UP0, UPT, UR37, URZ, UPT ;  /* 0x000000ff2500728c */ /* 0x000fc8000bf05270 */
[----:B------:R-:W-:-:S09]  /*2a70*/  UISETP.NE.OR UP0, UPT, UR10, 0x1, UP0 ;  /* 0x000000010a00788c */ /* 0x000fd20008705670 */
[----:B------:R-:W-:Y:S05]  /*2a80*/  BRA.U UP0, `(.L_x_47) ;  /* 0x00000005004c7547 */ /* 0x000fea000b800000 */
[----:B------:R-:W-:Y:S01]  /*2a90*/  HFMA2 R11, -RZ, RZ, 0, 0 ;  /* 0x00000000ff0b7431 */ /* 0x000fe200000001ff */
[----:B------:R-:W-:Y:S01]  /*2aa0*/  ISETP.GE.U32.AND P2, PT, R10, 0x8, PT ;  /* 0x000000080a00780c */ /* 0x000fe20003f46070 */
[----:B------:R-:W-:Y:S01]  /*2ab0*/  IMAD.MOV.U32 R12, RZ, RZ, 0x1 ;  /* 0x00000001ff0c7424 */ /* 0x000fe200078e00ff */
[----:B------:R-:W-:Y:S01]  /*2ac0*/  CS2R R8, SRZ ;  /* 0x0000000000087805 */ /* 0x000fe2000001ff00 */
[----:B------:R-:W-:Y:S01]  /*2ad0*/  IMAD.MOV.U32 R3, RZ, RZ, RZ ;  /* 0x000000ffff037224 */ /* 0x000fe200078e00ff */
[----:B------:R-:W-:Y:S01]  /*2ae0*/  UMOV UR4, 0x400 ;  /* 0x0000040000047882 */ /* 0x000fe20000000000 */
[----:B------:R-:W-:Y:S01]  /*2af0*/  UMOV UR6, URZ ;  /* 0x000000ff00067c82 */ /* 0x000fe20008000000 */
[----:B------:R-:W-:-:S12]  /*2b00*/  ULEA UR37, UR37, UR4, 0x18 ;  /* 0x0000000425257291 */ /* 0x000fd8000f8ec0ff */
.L_x_51:
[----:B------:R-:W-:Y:S02]  /*2b10*/  LEA R0, R3, UR37, 0x3 ;  /* 0x0000002503007c11 */ /* 0x000fe4000f8e18ff */
[----:B------:R-:W-:-:S03]  /*2b20*/  SHF.L.U32 R5, R8, 0x1f, RZ ;  /* 0x0000001f08057819 */ /* 0x000fc600000006ff */
[----:B------:R-:W-:Y:S01]  /*2b30*/  VIADD R4, R0, 0xe0 ;  /* 0x000000e000047836 */ /* 0x000fe20000000000 */
[----:B------:R-:W1:Y:S02]  /*2b40*/  SYNCS.PHASECHK.TRANS64.TRYWAIT P0, [R0+URZ+0xd0], R5 ;  /* 0x0000d005000075a7 */ /* 0x000e6400080011ff */
[----:B-1----:R-:W-:Y:S05]  /*2b50*/  @!P0 BRA `(.L_x_48) ;  /* 0x0000006000148947 */ /* 0x002fea0003800000 */
.L_x_155:
[----:B------:R-:W-:Y:S01]  /*2b60*/  ULEA UR5, UR6, UR37, 0x3 ;  /* 0x0000002506057291 */ /* 0x000fe2000f8e18ff */
[----:B------:R-:W-:Y:S01]  /*2b70*/  PRMT R4, RZ, 0x654, R4 ;  /* 0x00000654ff047816 */ /* 0x000fe20000000004 */
[----:B-1----:R-:W-:Y:S01]  /*2b80*/  @!P2 IMAD.MOV.U32 R5, RZ, RZ, 0x10 ;  /* 0x00000010ff05a424 */ /* 0x002fe200078e00ff */
[----:B------:R-:W-:Y:S01]  /*2b90*/  SHF.L.U32 R7, R12, 0x1f, RZ ;  /* 0x0000001f0c077819 */ /* 0x000fe200000006ff */
[----:B------:R-:W-:Y:S01]  /*2ba0*/  UIADD3 UR4, UPT, UPT, UR5, 0x70, URZ ;  /* 0x0000007005047890 */ /* 0x000fe2000fffe0ff */
[----:B------:R1:W-:Y:S05]  /*2bb0*/  SYNCS.ARRIVE.TRANS64.RED.A1T0 RZ, [R4+URZ], RZ ;  /* 0x000000ff04ff79a7 */ /* 0x0003ea00081004ff */
[----:B------:R-:W-:Y:S01]  /*2bc0*/  IMAD.U32 R13, RZ, RZ, UR4 ;  /* 0x00000004ff0d7e24 */ /* 0x000fe2000f8e00ff */
[----:B------:R-:W2:Y:S04]  /*2bd0*/  SYNCS.PHASECHK.TRANS64.TRYWAIT P0, [UR5+0x80], R7 ;  /* 0x00008007ff0075a7 */ /* 0x000ea80008001105 */
[----:B------:R-:W-:Y:S01]  /*2be0*/  PRMT R13, R10, 0x654, R13 ;  /* 0x000006540a0d7816 */ /* 0x000fe2000000000d */
[----:B-12---:R-:W-:Y:S06]  /*2bf0*/  @!P0 BRA `(.L_x_49) ;  /* 0x0000006000008947 */ /* 0x006fec0003800000 */
.L_x_157:
[----:B------:R-:W-:Y:S01]  /*2c00*/  ULEA UR4, UR6, UR37, 0x4 ;  /* 0x0000002506047291 */ /* 0x000fe2000f8e20ff */
[----:B------:R-:W-:Y:S01]  /*2c10*/  SEL R2, R13, R2, !P2 ;  /* 0x000000020d027207 */ /* 0x000fe20005000000 */
[----:B------:R-:W-:Y:S01]  /*2c20*/  UIADD3 UR5, UPT, UPT, UR5, 0x70, URZ ;  /* 0x0000007005057890 */ /* 0x000fe2000fffe0ff */
[----:B-1----:R-:W-:Y:S01]  /*2c30*/  LEA R0, R11, UR37, 0x3 ;  /* 0x000000250b007c11 */ /* 0x002fe2000f8e18ff */
[----:B------:R-:W-:Y:S01]  /*2c40*/  UIADD3 UR4, UPT, UPT, UR4, 0x100, URZ ;  /* 0x0000010004047890 */ /* 0x000fe2000fffe0ff */
[----:B------:R1:W-:Y:S01]  /*2c50*/  @!P2 SYNCS.ARRIVE.TRANS64.RED RZ, [R2+URZ], R5 ;  /* 0x0000000502ffa9a7 */ /* 0x0003e200080004ff */
[----:B------:R-:W-:Y:S01]  /*2c60*/  UIADD3 UR6, UPT, UPT, UR6, 0x1, URZ ;  /* 0x0000000106067890 */ /* 0x000fe2000fffe0ff */
[----:B------:R-:W-:-:S03]  /*2c70*/  VIADD R3, R3, 0x1 ;  /* 0x0000000103037836 */ /* 0x000fc60000000000 */
[----:B------:R-:W-:Y:S02]  /*2c80*/  UISETP.NE.AND UP0, UPT, UR6, 0x2, UPT ;  /* 0x000000020600788c */ /* 0x000fe4000bf05270 */
[----:B------:R-:W-:Y:S01]  /*2c90*/  ISETP.NE.AND P0, PT, R3, 0x2, PT ;  /* 0x000000020300780c */ /* 0x000fe20003f05270 */
[----:B------:R-:W-:Y:S06]  /*2ca0*/  UGETNEXTWORKID.BROADCAST [UR4], [UR5] ;  /* 0x00000000040073ca */ /* 0x000fec0008000100 */
[----:B------:R-:W-:Y:S02]  /*2cb0*/  USEL UR4, URZ, 0x1, UP0 ;  /* 0x00000001ff047887 */ /* 0x000fe40008000000 */
[----:B------:R-:W-:-:S04]  /*2cc0*/  USEL UR6, UR6, URZ, UP0 ;  /* 0x000000ff06067287 */ /* 0x000fc80008000000 */
[----:B------:R-:W-:Y:S02]  /*2cd0*/  LOP3.LUT R12, R12, UR4, RZ, 0x3c, !PT ;  /* 0x000000040c0c7c12 */ /* 0x000fe4000f8e3cff */
[----:B-1----:R-:W-:-:S04]  /*2ce0*/  SHF.L.U32 R5, R9, 0x1f, RZ ;  /* 0x0000001f09057819 */ /* 0x002fc800000006ff */
[----:B------:R-:W1:Y:S02]  /*2cf0*/  SYNCS.PHASECHK.TRANS64.TRYWAIT P1, [R0+URZ+0x70], R5 ;  /* 0x00007005000075a7 */ /* 0x000e6400080211ff */
[----:B-1----:R-:W-:Y:S05]  /*2d00*/  @!P1 BRA `(.L_x_50) ;  /* 0x0000005c00d49947 */ /* 0x002fea0003800000 */
.L_x_158:
[----:B------:R-:W-:Y:S01]  /*2d10*/  LEA R4, R11, UR37, 0x4 ;  /* 0x000000250b047c11 */ /* 0x000fe2000f8e20ff */
[----:B-1----:R-:W-:Y:S01]  /*2d20*/  VIADD R0, R0, 0x80 ;  /* 0x0000008000007836 */ /* 0x002fe20000000000 */
[----:B------:R-:W-:Y:S01]  /*2d30*/  SEL R3, R3, RZ, P0 ;  /* 0x000000ff03037207 */ /* 0x000fe20000000000 */
[----:B------:R-:W-:-:S03]  /*2d40*/  VIADD R11, R11, 0x1 ;  /* 0x000000010b0b7836 */ /* 0x000fc60000000000 */
[----:B------:R-:W1:Y:S01]  /*2d50*/  LDS.128 R4, [R4+0x100] ;  /* 0x0001000004047984 */ /* 0x000e620000000c00 */
[----:B------:R-:W-:Y:S02]  /*2d60*/  PRMT R0, RZ, 0x654, R0 ;  /* 0x00000654ff007816 */ /* 0x000fe40000000000 */
[C---:B------:R-:W-:Y:S01]  /*2d70*/  ISETP.NE.AND P1, PT, R11.reuse, 0x2, PT ;  /* 0x000000020b00780c */ /* 0x040fe20003f25270 */
[----:B------:R-:W-:Y:S01]  /*2d80*/  @!PT LDS RZ, [RZ] ;  /* 0x00000000fffff984 */ /* 0x000fe20000000800 */
[----:B------:R-:W-:Y:S01]  /*2d90*/  @!PT LDS RZ, [RZ] ;  /* 0x00000000fffff984 */ /* 0x000fe20000000800 */
[----:B------:R-:W-:Y:S01]  /*2da0*/  @!PT LDS RZ, [RZ] ;  /* 0x00000000fffff984 */ /* 0x000fe20000000800 */
[----:B------:R-:W-:Y:S01]  /*2db0*/  @!PT LDS RZ, [RZ] ;  /* 0x00000000fffff984 */ /* 0x000fe20000000800 */
[----:B------:R2:W-:Y:S06]  /*2dc0*/  MEMBAR.ALL.CTA ;  /* 0x0000000000007992 */ /* 0x0005ec0000008000 */
[----:B--2---:R-:W2:Y:S01]  /*2dd0*/  FENCE.VIEW.ASYNC.S ;  /* 0x00000000000073c6 */ /* 0x004ea20000000000 */
[----:B------:R-:W-:Y:S01]  /*2de0*/  SEL R11, R11, RZ, P1 ;  /* 0x000000ff0b0b7207 */ /* 0x000fe20000800000 */
[----:B--2---:R2:W-:Y:S01]  /*2df0*/  SYNCS.ARRIVE.TRANS64.RED.A1T0 RZ, [R0+URZ], RZ ;  /* 0x000000ff00ff79a7 */ /* 0x0045e200081004ff */
[----:B-1----:R-:W-:-:S02]  /*2e00*/  LOP3.LUT P3, RZ, R6, 0x1, RZ, 0xc0, !PT ;  /* 0x0000000106ff7812 */ /* 0x002fc4000786c0ff */
[----:B------:R-:W-:-:S04]  /*2e10*/  SEL R5, RZ, 0x1, P0 ;  /* 0x00000001ff057807 */ /* 0x000fc80000000000 */
[----:B------:R-:W-:Y:S02]  /*2e20*/  LOP3.LUT R8, R8, R5, RZ, 0x3c, !PT ;  /* 0x0000000508087212 */ /* 0x000fe400078e3cff */
[----:B--2---:R-:W-:-:S04]  /*2e30*/  SEL R0, RZ, 0x1, P1 ;  /* 0x00000001ff007807 */ /* 0x004fc80000800000 */
[----:B------:R-:W-:Y:S01]  /*2e40*/  LOP3.LUT R9, R9, R0, RZ, 0x3c, !PT ;  /* 0x0000000009097212 */ /* 0x000fe200078e3cff */
[----:B------:R-:W-:Y:S06]  /*2e50*/  @P3 BRA `(.L_x_51) ;  /* 0xfffffffc002c3947 */ /* 0x000fec000383ffff */
[----:B------:R-:W-:Y:S01]  /*2e60*/  ULEA UR5, UR6, UR37, 0x3 ;  /* 0x0000002506057291 */ /* 0x000fe2000f8e18ff */
[----:B------:R-:W-:-:S08]  /*2e70*/  SHF.L.U32 R3, R12, 0x1f, RZ ;  /* 0x0000001f0c037819 */ /* 0x000fd000000006ff */
[----:B------:R-:W1:Y:S02]  /*2e80*/  SYNCS.PHASECHK.TRANS64 P0, [UR5+0x80], R3 ;  /* 0x00008003ff0075a7 */ /* 0x000e640008001005 */
[----:B-1----:R-:W-:Y:S05]  /*2e90*/  @P0 BRA `(.L_x_52) ;  /* 0x0000000000080947 */ /* 0x002fea0003800000 */
[----:B------:R-:W1:Y:S02]  /*2ea0*/  SYNCS.PHASECHK.TRANS64.TRYWAIT P0, [UR5+0x80], R3 ;  /* 0x00008003ff0075a7 */ /* 0x000e640008001105 */
[----:B-1----:R-:W-:Y:S05]  /*2eb0*/  @!P0 BRA `(.L_x_53) ;  /* 0x0000005c007c8947 */ /* 0x002fea0003800000 */
.L_x_52:
[----:B------:R-:W-:-:S04]  /*2ec0*/  UIADD3 UR4, UPT, UPT, UR6, 0x1, URZ ;  /* 0x0000000106047890 */ /* 0x000fc8000fffe0ff */
[----:B------:R-:W-:-:S04]  /*2ed0*/  UISETP.NE.AND UP0, UPT, UR4, 0x2, UPT ;  /* 0x000000020400788c */ /* 0x000fc8000bf05270 */
[----:B------:R-:W-:Y:S02]  /*2ee0*/  USEL UR7, URZ, 0x1, UP0 ;  /* 0x00000001ff077887 */ /* 0x000fe40008000000 */
[----:B------:R-:W-:-:S04]  /*2ef0*/  USEL UR4, UR4, URZ, UP0 ;  /* 0x000000ff04047287 */ /* 0x000fc80008000000 */
[----:B------:R-:W-:Y:S01]  /*2f00*/  ULEA UR4, UR4, UR37, 0x3 ;  /* 0x0000002504047291 */ /* 0x000fe2000f8e18ff */
[----:B-1----:R-:W-:-:S04]  /*2f10*/  LOP3.LUT R3, R12, UR7, RZ, 0x3c, !PT ;  /* 0x000000070c037c12 */ /* 0x002fc8000f8e3cff */
[----:B------:R-:W-:-:S04]  /*2f20*/  SHF.L.U32 R0, R3, 0x1f, RZ ;  /* 0x0000001f03007819 */ /* 0x000fc800000006ff */
[----:B------:R-:W1:Y:S02]  /*2f30*/  SYNCS.PHASECHK.TRANS64 P0, [UR4+0x80], R0 ;  /* 0x00008000ff0075a7 */ /* 0x000e640008001004 */
[----:B-1----:R-:W-:Y:S05]  /*2f40*/  @P0 EXIT ;  /* 0x000000000000094d */ /* 0x002fea0003800000 */
[----:B------:R-:W-:Y:S02]  /*2f50*/  SHF.L.U32 R3, R3, 0x1f, RZ ;  /* 0x0000001f03037819 */ /* 0x000fe400000006ff */
[----:B------:R-:W-:-:S07]  /*2f60*/  MOV R0, UR4 ;  /* 0x0000000400007c02 */ /* 0x000fce0008000f00 */
.L_x_54:
[----:B-1----:R1:W2:Y:S02]  /*2f70*/  SYNCS.PHASECHK.TRANS64.TRYWAIT P0, [R0+URZ+0x80], R3 ;  /* 0x00008003000075a7 */ /* 0x0022a400080011ff */
[----:B--2---:R-:W-:Y:S05]  /*2f80*/  @!P0 NANOSLEEP.SYNCS 0x989680 ;  /* 0x009896800000895d */ /* 0x004fea0003900000 */
[----:B------:R-:W2:Y:S02]  /*2f90*/  @!P0 SYNCS.PHASECHK.TRANS64 P0, [R0+URZ+0x80], R3 ;  /* 0x00008003000085a7 */ /* 0x000ea400080010ff */
[----:B--2---:R-:W-:Y:S05]  /*2fa0*/  @P0 EXIT ;  /* 0x000000000000094d */ /* 0x004fea0003800000 */
[----:B------:R-:W-:Y:S05]  /*2fb0*/  BRA `(.L_x_54) ;  /* 0xfffffffc00ec7947 */ /* 0x000fea000383ffff */
.L_x_47:
[----:B------:R-:W-:Y:S05]  /*2fc0*/  BRA.U UP4, `(.L_x_55) ;  /* 0x0000001104d07547 */ /* 0x000fea000b800000 */
[----:B------:R-:W-:Y:S01]  /*2fd0*/  UMOV UR4, 0x40 ;  /* 0x0000004000047882 */ /* 0x000fe20000000000 */
[----:B------:R-:W-:Y:S01]  /*2fe0*/  NOP ;  /* 0x0000000000007918 */ /* 0x000fe20000000000 */
[----:B------:R-:W-:Y:S01]  /*2ff0*/  ULEA UR4, UR37, UR4, 0x18 ;  /* 0x0000000425047291 */ /* 0x000fe2000f8ec0ff */
[----:B------:R-:W-:Y:S02]  /*3000*/  UMOV UR5, 0x400 ;  /* 0x0000040000057882 */ /* 0x000fe40000000000 */
[----:B------:R-:W-:-:S06]  /*3010*/  ULEA UR37, UR37, UR5, 0x18 ;  /* 0x0000000525257291 */ /* 0x000fcc000f8ec0ff */
[----:B------:R-:W1:Y:S02]  /*3020*/  LDS.U8 R2, [UR4+0x1c] ;  /* 0x00001c04ff027984 */ /* 0x000e640008000000 */
[----:B-1----:R-:W-:-:S13]  /*3030*/  ISETP.NE.AND P0, PT, R2, RZ, PT ;  /* 0x000000ff0200720c */ /* 0x002fda0003f05270 */
[----:B------:R-:W-:Y:S05]  /*3040*/  @P0 BRA `(.L_x_56) ;  /* 0x0000000400080947 */ /* 0x000fea0003800000 */
[----:B------:R-:W-:Y:S02]  /*3050*/  UISETP.NE.U32.AND UP0, UPT, UR9, 0x1, UPT ;  /* 0x000000010900788c */ /* 0x000fe4000bf05070 */
[----:B------:R-:W-:-:S07]  /*3060*/  UIADD3 UR6, UPT, UPT, UR4, 0x8, URZ ;  /* 0x0000000804067890 */ /* 0x000fce000fffe0ff */
[----:B------:R-:W-:Y:S05]  /*3070*/  BRA.U !UP0, `(.L_x_57) ;  /* 0x00000001089c7547 */ /* 0x000fea000b800000 */
[----:B------:R-:W-:Y:S01]  /*3080*/  ELECT P0, URZ, PT ;  /* 0x0000000000ff782f */ /* 0x000fe20003800000 */
[----:B------:R-:W-:-:S12]  /*3090*/  BSSY B0, `(.L_x_57) ;  /* 0x0000025000007945 */ /* 0x000fd80003800000 */
[----:B------:R-:W-:Y:S05]  /*30a0*/  @!P0 BRA `(.L_x_58) ;  /* 0x00000000008c8947 */ /* 0x000fea0003800000 */
[----:B------:R-:W-:-:S05]  /*30b0*/  UMOV UR5, 0x10 ;  /* 0x0000001000057882 */ /* 0x000fca0000000000 */
[----:B------:R-:W-:Y:S04]  /*30c0*/  DEPBAR.LE SB1, 0x36 ;  /* 0x00009d800000791a */ /* 0x000fe80000000000 */
[----:B------:R-:W1:Y:S02]  /*30d0*/  UTCATOMSWS.2CTA.FIND_AND_SET.ALIGN UP1, UR5, UR5 ;  /* 0x00000005000575e3 */ /* 0x000e640008220800 */
[----:B-1----:R-:W-:Y:S01]  /*30e0*/  MOV R11, UR5 ;  /* 0x00000005000b7c02 */ /* 0x002fe20008000f00 */
[----:B------:R-:W-:Y:S06]  /*30f0*/  BRA.U UP1, `(.L_x_59) ;  /* 0x0000000101187547 */ /* 0x000fec000b800000 */
.L_x_60:
[----:B------:R-:W-:Y:S05]  /*3100*/  NANOSLEEP 0x64 ;  /* 0x000000640000795d */ /* 0x000fea0003800000 */
[----:B------:R-:W-:-:S05]  /*3110*/  UMOV UR5, 0x10 ;  /* 0x0000001000057882 */ /* 0x000fca0000000000 */
[----:B------:R-:W-:Y:S04]  /*3120*/  DEPBAR.LE SB1, 0x36 ;  /* 0x00009d800000791a */ /* 0x000fe80000000000 */
[----:B------:R-:W1:Y:S02]  /*3130*/  UTCATOMSWS.2CTA.FIND_AND_SET.ALIGN UP1, UR5, UR5 ;  /* 0x00000005000575e3 */ /* 0x000e640008220800 */
[----:B-1----:R-:W-:Y:S01]  /*3140*/  MOV R11, UR5 ;  /* 0x00000005000b7c02 */ /* 0x002fe20008000f00 */
[----:B------:R-:W-:Y:S05]  /*3150*/  BRA.U !UP1, `(.L_x_60) ;  /* 0xfffffffd09e87547 */ /* 0x000fea000b83ffff */
.L_x_59:
[----:B------:R-:W1:Y:S01]  /*3160*/  LDS R5, [UR4+0x10] ;  /* 0x00001004ff057984 */ /* 0x000e620008000800 */
[----:B------:R-:W-:Y:S01]  /*3170*/  IMAD.U32 R3, RZ, RZ, UR37 ;  /* 0x00000025ff037e24 */ /* 0x000fe2000f8e00ff */
[----:B------:R-:W-:-:S03]  /*3180*/  MOV R2, UR8 ;  /* 0x0000000800027c02 */ /* 0x000fc60008000f00 */
[----:B------:R-:W-:Y:S01]  /*3190*/  VIADD R3, R3, 0x120 ;  /* 0x0000012003037836 */ /* 0x000fe20000000000 */
[----:B-1----:R-:W-:-:S04]  /*31a0*/  SHF.L.U32 R5, R5, 0x1f, RZ ;  /* 0x0000001f05057819 */ /* 0x002fc800000006ff */
[----:B------:R-:W1:Y:S02]  /*31b0*/  SYNCS.PHASECHK.TRANS64.TRYWAIT P0, [UR4+0x8], R5 ;  /* 0x00000805ff0075a7 */ /* 0x000e640008001104 */
[----:B-1----:R-:W-:Y:S05]  /*31c0*/  @P0 BRA `(.L_x_61) ;  /* 0x0000000000080947 */ /* 0x002fea0003800000 */
[----:B------:R-:W1:Y:S02]  /*31d0*/  SYNCS.PHASECHK.TRANS64.TRYWAIT P0, [UR4+0x8], R5 ;  /* 0x00000805ff0075a7 */ /* 0x000e640008001104 */
[----:B-1----:R-:W-:Y:S05]  /*31e0*/  @!P0 BRA `(.L_x_62) ;  /* 0x0000005800c88947 */ /* 0x002fea0003800000 */
.L_x_61:
[----:B-1----:R-:W-:Y:S01]  /*31f0*/  HFMA2 R4, -RZ, RZ, 0, 5.9604644775390625e-08 ;  /* 0x00000001ff047431 */ /* 0x002fe200000001ff */
[----:B------:R-:W-:Y:S01]  /*3200*/  UPRMT UR5, UR8, 0x654, UR6 ;  /* 0x0000065408057896 */ /* 0x000fe20008000006 */
[----:B------:R-:W-:Y:S01]  /*3210*/  IMAD.MOV.U32 R6, RZ, RZ, 0xffff ;  /* 0x0000ffffff067424 */ /* 0x000fe200078e00ff */
[----:B------:R-:W-:Y:S01]  /*3220*/  PRMT R2, R2, 0x654, R3 ;  /* 0x0000065402027816 */ /* 0x000fe20000000003 */
[----:B------:R-:W-:Y:S02]  /*3230*/  IMAD.MOV.U32 R5, RZ, RZ, 0x4 ;  /* 0x00000004ff057424 */ /* 0x000fe400078e00ff */
[----:B------:R-:W-:Y:S01]  /*3240*/  IMAD.SHL.U32 R9, R11, 0x20, RZ ;  /* 0x000000200b097824 */ /* 0x000fe200078e00ff */
[----:B------:R-:W-:Y:S02]  /*3250*/  MOV R3, UR5 ;  /* 0x0000000500037c02 */ /* 0x000fe40008000f00 */
[-C--:B------:R-:W-:Y:S01]  /*3260*/  SHF.L.U32 R7, R6, R11.reuse, RZ ;  /* 0x0000000b06077219 */ /* 0x080fe200000006ff */
[----:B------:R1:W-:Y:S01]  /*3270*/  SYNCS.ARRIVE.TRANS64.RED RZ, [UR5], R5 ;  /* 0x00000005ffff79a7 */ /* 0x0003e20008000405 */
[----:B------:R-:W-:Y:S01]  /*3280*/  SHF.L.U32 R6, R4, R11, RZ ;  /* 0x0000000b04067219 */ /* 0x000fe200000006ff */
[----:B------:R1:W-:Y:S04]  /*3290*/  STS [UR37+0x120], R9 ;  /* 0x00012009ff007988 */ /* 0x0003e80008000825 */
[----:B------:R1:W-:Y:S04]  /*32a0*/  STAS [R2.64], R11 ;  /* 0x0000000b02007dbd */ /* 0x0003e8000c0008ff */
[----:B------:R1:W-:Y:S04]  /*32b0*/  ATOMS.OR RZ, [UR4+0x14], R7 ;  /* 0x00001407ffff798c */ /* 0x0003e8000b000004 */
[----:B------:R1:W-:Y:S04]  /*32c0*/  ATOMS.OR RZ, [UR4+0x18], R6 ;  /* 0x00001806ffff798c */ /* 0x0003e8000b000004 */
[----:B------:R1:W-:Y:S02]  /*32d0*/  ATOMS.XOR RZ, [UR4+0x10], R4 ;  /* 0x00001004ffff798c */ /* 0x0003e4000b800004 */
.L_x_58:
[----:B------:R-:W-:Y:S05]  /*32e0*/  BSYNC B0 ;  /* 0x0000000000007941 */ /* 0x000fea0003800000 */
.L_x_57:
[----:B------:R-:W-:Y:S05]  /*32f0*/  BRA.U UP0, `(.L_x_63) ;  /* 0x00000001006c7547 */ /* 0x000fea000b800000 */
[----:B------:R-:W-:-:S03]  /*3300*/  UMOV UR5, 0xffffffff ;  /* 0xffffffff00057882 */ /* 0x000fc60000000000 */
[----:B------:R-:W-:Y:S05]  /*3310*/  BRA.DIV UR5, `(.L_x_64) ;  /* 0x0000005a05947947 */ /* 0x000fea000b800000 */
[----:B------:R-:W-:-:S13]  /*3320*/  ELECT P6, URZ, PT ;  /* 0x0000000000ff782f */ /* 0x000fda00038c0000 */
.L_x_162:
[----:B------:R-:W-:Y:S05]  /*3330*/  @!P6 BRA `(.L_x_63) ;  /* 0x00000000005ce947 */ /* 0x000fea0003800000 */
[----:B-1----:R-:W1:Y:S02]  /*3340*/  LDS R3, [UR4+0x10] ;  /* 0x00001004ff037984 */ /* 0x002e640008000800 */
[----:B-1----:R-:W-:-:S04]  /*3350*/  SHF.L.U32 R3, R3, 0x1f, RZ ;  /* 0x0000001f03037819 */ /* 0x002fc800000006ff */
[----:B------:R-:W1:Y:S02]  /*3360*/  SYNCS.PHASECHK.TRANS64.TRYWAIT P0, [UR4+0x8], R3 ;  /* 0x00000803ff0075a7 */ /* 0x000e640008001104 */
[----:B-1----:R-:W-:Y:S05]  /*3370*/  @P0 BRA `(.L_x_65) ;  /* 0x0000000000080947 */ /* 0x002fea0003800000 */
[----:B------:R-:W1:Y:S02]  /*3380*/  SYNCS.PHASECHK.TRANS64.TRYWAIT P0, [UR4+0x8], R3 ;  /* 0x00000803ff0075a7 */ /* 0x000e640008001104 */
[----:B-1----:R-:W-:Y:S05]  /*3390*/  @!P0 BRA `(.L_x_66) ;  /* 0x0000005800948947 */ /* 0x002fea0003800000 */
.L_x_65:
[----:B------:R-:W2:Y:S01]  /*33a0*/  LDS R5, [UR37+0x120] ;  /* 0x00012025ff057984 */ /* 0x000ea20008000800 */
[----:B-1----:R-:W-:Y:S02]  /*33b0*/  HFMA2 R2, -RZ, RZ, 0, 5.9604644775390625e-08 ;  /* 0x00000001ff027431 */ /* 0x002fe400000001ff */
[----:B------:R-:W-:Y:S01]  /*33c0*/  IMAD.MOV.U32 R3, RZ, RZ, 0xffff ;  /* 0x0000ffffff037424 */ /* 0x000fe200078e00ff */
[----:B------:R-:W-:Y:S01]  /*33d0*/  UPRMT UR5, UR8, 0x654, UR6 ;  /* 0x0000065408057896 */ /* 0x000fe20008000006 */
[----:B--2---:R-:W-:-:S03]  /*33e0*/  IMAD.SHL.U32 R4, R5, 0x20, RZ ;  /* 0x0000002005047824 */ /* 0x004fc600078e00ff */
[-C--:B------:R-:W-:Y:S02]  /*33f0*/  SHF.L.U32 R3, R3, R5.reuse, RZ ;  /* 0x0000000503037219 */ /* 0x080fe400000006ff */
[----:B------:R-:W-:Y:S01]  /*3400*/  SHF.L.U32 R5, R2, R5, RZ ;  /* 0x0000000502057219 */ /* 0x000fe200000006ff */
[----:B------:R2:W-:Y:S04]  /*3410*/  STS [UR37+0x120], R4 ;  /* 0x00012004ff007988 */ /* 0x0005e80008000825 */
[----:B------:R2:W-:Y:S04]  /*3420*/  ATOMS.OR RZ, [UR4+0x14], R3 ;  /* 0x00001403ffff798c */ /* 0x0005e8000b000004 */
[----:B------:R2:W-:Y:S01]  /*3430*/  ATOMS.OR RZ, [UR4+0x18], R5 ;  /* 0x00001805ffff798c */ /* 0x0005e2000b000004 */
[----:B------:R-:W-:Y:S03]  /*3440*/  SYNCS.ARRIVE.TRANS64.RED.A1T0 RZ, [UR5], RZ ;  /* 0x000000ffffff79a7 */ /* 0x000fe60008100405 */
[----:B------:R2:W-:Y:S01]  /*3450*/  ATOMS.XOR RZ, [UR4+0x10], R2 ;  /* 0x00001002ffff798c */ /* 0x0005e2000b800004 */
[----:B------:R-:W-:Y:S05]  /*3460*/  BRA `(.L_x_63) ;  /* 0x0000000000107947 */ /* 0x000fea0003800000 */
.L_x_56:
[----:B------:R-:W-:-:S05]  /*3470*/  MOV R2, 0xffffffff ;  /* 0xffffffff00027802 */ /* 0x000fca0000000f00 */
[----:B------:R1:W-:Y:S02]  /*3480*/  STS [UR37+0x120], R2 ;  /* 0x00012002ff007988 */ /* 0x0003e40008000825 */
[----:B-1----:R-:W-:Y:S02]  /*3490*/  MOV R2, 0x34b0 ;  /* 0x000034b000027802 */ /* 0x002fe40000000f00 */
[----:B-----5:R-:W-:Y:S05]  /*34a0*/  CALL.REL.NOINC `($__internal_1_$__cuda_sm10x_tcgen05_guardrail_trap_phase_invalid_during_alloc) ;  /* 0x0000006000687944 */ /* 0x020fea0003c00000 */
.L_x_63:
[----:B------:R-:W-:Y:S05]  /*34b0*/  WARPSYNC.ALL ;  /* 0x0000000000007948 */ /* 0x000fea0003800000 */
[----:B------:R-:W3:Y:S01]  /*34c0*/  S2UR UR5, SR_CgaCtaId ;  /* 0x00000000000579c3 */ /* 0x000ee20000008800 */
[----:B------:R-:W-:Y:S01]  /*34d0*/  UMOV UR4, 0x400 ;  /* 0x0000040000047882 */ /* 0x000fe20000000000 */
[----:B------:R-:W-:-:S06]  /*34e0*/  NOP ;  /* 0x0000000000007918 */ /* 0x000fcc0000000000 */
[----:B------:R-:W-:Y:S06]  /*34f0*/  BAR.ARV 0x6, 0xa0 ;  /* 0x0182800000007b1d */ /* 0x000fec0000002000 */
[----:B------:R-:W4:Y:S01]  /*3500*/  LDCU UR6, c[0x0][0x38c] ;  /* 0x00007180ff0677ac */ /* 0x000f220008000800 */
[----:B------:R-:W-:Y:S01]  /*3510*/  LOP3.LUT R0, R0, 0xffff, RZ, 0xc0, !PT ;  /* 0x0000ffff00007812 */ /* 0x000fe200078ec0ff */
[----:B-1----:R-:W-:Y:S01]  /*3520*/  IMAD.MOV.U32 R9, RZ, RZ, 0x1 ;  /* 0x00000001ff097424 */ /* 0x002fe200078e00ff */
[----:B------:R-:W-:Y:S01]  /*3530*/  LOP3.LUT R8, R8, 0xffff, RZ, 0xc0, !PT ;  /* 0x0000ffff08087812 */ /* 0x000fe200078ec0ff */
[----:B------:R-:W-:Y:S01]  /*3540*/  UMOV UR17, URZ ;  /* 0x000000ff00117c82 */ /* 0x000fe20008000000 */
[----:B------:R-:W-:Y:S01]  /*3550*/  R2UR UR11, R0 ;  /* 0x00000000000b72ca */ /* 0x000fe200000e0000 */
[----:B------:R-:W-:Y:S01]  /*3560*/  UMOV UR16, URZ ;  /* 0x000000ff00107c82 */ /* 0x000fe20008000000 */
[----:B------:R-:W-:Y:S01]  /*3570*/  R2UR UR12, R8 ;  /* 0x00000000080c72ca */ /* 0x000fe200000e0000 */
[----:B------:R-:W-:Y:S01]  /*3580*/  IMAD.MOV.U32 R8, RZ, RZ, RZ ;  /* 0x000000ffff087224 */ /* 0x000fe200078e00ff */
[----:B------:R-:W-:Y:S01]  /*3590*/  UMOV UR15, URZ ;  /* 0x000000ff000f7c82 */ /* 0x000fe20008000000 */
[----:B---3--:R-:W-:-:S02]  /*35a0*/  ULEA UR5, UR5, UR4, 0x18 ;  /* 0x0000000405057291 */ /* 0x008fc4000f8ec0ff */
[----:B------:R-:W-:Y:S02]  /*35b0*/  UISETP.NE.AND UP2, UPT, UR9, URZ, UPT ;  /* 0x000000ff0900728c */ /* 0x000fe4000bf45270 */
[----:B------:R-:W-:Y:S02]  /*35c0*/  UIADD3 UR20, UPT, UPT, UR5, 0x4300, URZ ;  /* 0x0000430005147890 */ /* 0x000fe4000fffe0ff */
[----:B------:R-:W-:Y:S02]  /*35d0*/  UIADD3 UR19, UPT, UPT, UR5, 0x8300, URZ ;  /* 0x0000830005137890 */ /* 0x000fe4000fffe0ff */
[----:B----4-:R-:W-:Y:S01]  /*35e0*/  UIADD3 UR6, UPT, UPT, UR6, 0x3f, URZ ;  /* 0x0000003f06067890 */ /* 0x010fe2000fffe0ff */
[----:B--2---:R-:W1:Y:S01]  /*35f0*/  LDS R2, [UR5+0x120] ;  /* 0x00012005ff027984 */ /* 0x004e620008000800 */
[----:B------:R-:W-:Y:S02]  /*3600*/  USHF.R.U32.HI UR20, URZ, 0x4, UR20 ;  /* 0x00000004ff147899 */ /* 0x000fe40008011614 */
[----:B------:R-:W-:-:S02]  /*3610*/  USHF.R.S32.HI UR4, URZ, 0x1f, UR6 ;  /* 0x0000001fff047899 */ /* 0x000fc40008011406 */
[----:B------:R-:W-:Y:S02]  /*3620*/  USHF.R.U32.HI UR19, URZ, 0x4, UR19 ;  /* 0x00000004ff137899 */ /* 0x000fe40008011613 */
[----:B------:R-:W-:Y:S01]  /*3630*/  ULEA.HI UR4, UR4, UR6, URZ, 0x6 ;  /* 0x0000000604047291 */ /* 0x000fe2000f8f30ff */
[----:B------:R-:W-:Y:S01]  /*3640*/  UMOV UR28, 0x0 ;  /* 0x00000000001c7882 */ /* 0x000fe20000000000 */
[----:B------:R-:W-:Y:S02]  /*3650*/  UMOV UR29, 0x8218010 ;  /* 0x08218010001d7882 */ /* 0x000fe40000000000 */
[----:B------:R-:W-:Y:S02]  /*3660*/  USHF.R.S32.HI UR4, URZ, 0x6, UR4 ;  /* 0x00000006ff047899 */ /* 0x000fe40008011404 */
[----:B------:R-:W-:Y:S02]  /*3670*/  ULOP3.LUT UR20, UR20, 0x3fff, URZ, 0xc0, !UPT ;  /* 0x00003fff14147892 */ /* 0x000fe4000f8ec0ff */
[----:B------:R-:W-:-:S02]  /*3680*/  UISETP.LT.AND UP0, UPT, UR4, 0x1, UPT ;  /* 0x000000010400788c */ /* 0x000fc4000bf01270 */
[----:B------:R-:W-:Y:S02]  /*3690*/  ULOP3.LUT UR19, UR19, 0x3fff, URZ, 0xc0, !UPT ;  /* 0x00003fff13137892 */ /* 0x000fe4000f8ec0ff */
[----:B------:R-:W-:Y:S01]  /*36a0*/  USEL UR18, UR4, 0x1, !UP0 ;  /* 0x0000000104127887 */ /* 0x000fe2000c000000 */
[----:B------:R-:W-:Y:S01]  /*36b0*/  UMOV UR26, 0x0 ;  /* 0x00000000001a7882 */ /* 0x000fe20000000000 */
[----:B------:R-:W-:Y:S01]  /*36c0*/  UMOV UR27, 0x8218010 ;  /* 0x08218010001b7882 */ /* 0x000fe20000000000 */
[----:B------:R-:W-:Y:S01]  /*36d0*/  UMOV UR24, 0x0 ;  /* 0x0000000000187882 */ /* 0x000fe20000000000 */
[----:B------:R-:W-:Y:S01]  /*36e0*/  UMOV UR25, 0x8218010 ;  /* 0x0821801000197882 */ /* 0x000fe20000000000 */
[----:B------:R-:W-:Y:S01]  /*36f0*/  UMOV UR22, 0x0 ;  /* 0x0000000000167882 */ /* 0x000fe20000000000 */
[----:B------:R-:W-:Y:S01]  /*3700*/  UMOV UR23, 0x8218010 ;  /* 0x0821801000177882 */ /* 0x000fe20000000000 */
[----:B-1----:R-:W-:Y:S02]  /*3710*/  R2UR UR21, R2 ;  /* 0x00000000021572ca */ /* 0x002fe400000e0000 */
[----:B------:R-:W-:-:S13]  /*3720*/  CS2R R2, SRZ ;  /* 0x0000000000027805 */ /* 0x000fda000001ff00 */
.L_x_74:
[C---:B------:R-:W-:Y:S02]  /*3730*/  LEA R0, R8.reuse, UR5, 0x3 ;  /* 0x0000000508007c11 */ /* 0x040fe4000f8e18ff */
[----:B------:R-:W-:Y:S02]  /*3740*/  SHF.L.U32 R5, R3, 0x1f, RZ ;  /* 0x0000001f03057819 */ /* 0x000fe400000006ff */
[----:B------:R-:W-:Y:S02]  /*3750*/  LEA R4, R8, UR5, 0x4 ;  /* 0x0000000508047c11 */ /* 0x000fe4000f8e20ff */
[----:B------:R-:W1:Y:S02]  /*3760*/  SYNCS.PHASECHK.TRANS64.TRYWAIT P0, [R0+URZ+0x70], R5 ;  /* 0x00007005000075a7 */ /* 0x000e6400080011ff */
[----:B-1-34-:R-:W-:Y:S05]  /*3770*/  @!P0 BRA `(.L_x_67) ;  /* 0x0000005400b48947 */ /* 0x01afea0003800000 */
.L_x_163:
[----:B-1----:R-:W1:Y:S01]  /*3780*/  LDS.128 R4, [R4+0x100] ;  /* 0x0001000004047984 */ /* 0x002e620000000c00 */
[----:B------:R-:W-:Y:S02]  /*3790*/  VIADD R0, R0, 0x80 ;  /* 0x0000008000007836 */ /* 0x000fe40000000000 */
[----:B------:R-:W-:Y:S01]  /*37a0*/  VIADD R8, R8, 0x1 ;  /* 0x0000000108087836 */ /* 0x000fe20000000000 */
[----:B------:R-:W-:Y:S01]  /*37b0*/  @!PT LDS RZ, [RZ] ;  /* 0x00000000fffff984 */ /* 0x000fe20000000800 */
[----:B------:R-:W-:Y:S01]  /*37c0*/  @!PT LDS RZ, [RZ] ;  /* 0x00000000fffff984 */ /* 0x000fe20000000800 */
[----:B------:R-:W-:Y:S01]  /*37d0*/  @!PT LDS RZ, [RZ] ;  /* 0x00000000fffff984 */ /* 0x000fe20000000800 */
[----:B------:R-:W-:Y:S01]  /*37e0*/  @!PT LDS RZ, [RZ] ;  /* 0x00000000fffff984 */ /* 0x000fe20000000800 */
[----:B------:R2:W-:Y:S06]  /*37f0*/  MEMBAR.ALL.CTA ;  /* 0x0000000000007992 */ /* 0x0005ec0000008000 */
[----:B--2---:R-:W2:Y:S01]  /*3800*/  FENCE.VIEW.ASYNC.S ;  /* 0x00000000000073c6 */ /* 0x004ea20000000000 */
[----:B------:R-:W-:-:S04]  /*3810*/  PRMT R0, RZ, 0x654, R0 ;  /* 0x00000654ff007816 */ /* 0x000fc80000000000 */
[----:B--2---:R2:W-:Y:S01]  /*3820*/  SYNCS.ARRIVE.TRANS64.RED.A1T0 RZ, [R0+URZ], RZ ;  /* 0x000000ff00ff79a7 */ /* 0x0045e200081004ff */
[----:B-1----:R-:W-:Y:S01]  /*3830*/  LOP3.LUT P1, RZ, R6, 0x1, RZ, 0xc0, !PT ;  /* 0x0000000106ff7812 */ /* 0x002fe2000782c0ff */
[----:B--2---:R-:W-:-:S12]  /*3840*/  BRA.U UP2, `(.L_x_68) ;  /* 0x0000000502087547 */ /* 0x004fd8000b800000 */
[----:B------:R-:W1:Y:S01]  /*3850*/  LDCU UR6, c[0x0][0x38c] ;  /* 0x00007180ff0677ac */ /* 0x000e620008000800 */
[----:B------:R-:W-:Y:S02]  /*3860*/  PLOP3.LUT P2, PT, PT, PT, PT, 0x80, 0x8 ;  /* 0x000000000008781c */ /* 0x000fe40003f4f070 */
[----:B------:R-:W-:Y:S01]  /*3870*/  SHF.L.U32 R5, R9, 0x1f, RZ ;  /* 0x0000001f09057819 */ /* 0x000fe200000006ff */
[----:B------:R-:W-:Y:S02]  /*3880*/  ULEA UR7, UR17, UR5, 0x3 ;  /* 0x0000000511077291 */ /* 0x000fe4000f8e18ff */
[----:B------:R-:W-:Y:S02]  /*3890*/  ULEA UR10, UR17, UR21, 0x6 ;  /* 0x00000015110a7291 */ /* 0x000fe4000f8e30ff */
[----:B-1----:R-:W-:-:S06]  /*38a0*/  UISETP.GE.AND UP0, UPT, UR6, 0x1, UPT ;  /* 0x000000010600788c */ /* 0x002fcc000bf06270 */
[----:B------:R-:W-:-:S05]  /*38b0*/  PLOP3.LUT P0, PT, PT, PT, UP0, 0x80, 0x8 ;  /* 0x000000000008781c */ /* 0x000fca0003f0f008 */
[----:B------:R-:W-:-:S08]  /*38c0*/  @UP0 ULEA UR6, UR16, UR5, 0x3 ;  /* 0x0000000510060291 */ /* 0x000fd0000f8e18ff */
[----:B------:R-:W-:-:S04]  /*38d0*/  @P0 SHF.L.U32 R0, R2, 0x1f, RZ ;  /* 0x0000001f02000819 */ /* 0x000fc800000006ff */
[----:B------:R1:W2:Y:S01]  /*38e0*/  @P0 SYNCS.PHASECHK.TRANS64.TRYWAIT P2, [UR6], R0 ;  /* 0x00000000ff0005a7 */ /* 0x0002a20008041106 */
[----:B------:R-:W3:Y:S02]  /*38f0*/  SYNCS.PHASECHK.TRANS64.TRYWAIT P0, [UR7+0xb0], R5 ;  /* 0x0000b005ff0075a7 */ /* 0x000ee40008001107 */
[----:B-123--:R-:W-:Y:S05]  /*3900*/  @!P0 BRA `(.L_x_69) ;  /* 0x0000005400648947 */ /* 0x00efea0003800000 */
.L_x_165:
[----:B------:R-:W-:Y:S01]  /*3910*/  UMOV UR14, UR15 ;  /* 0x0000000f000e7c82 */ /* 0x000fe20008000000 */
[----:B------:R-:W-:Y:S05]  /*3920*/  BRA.U !UP0, `(.L_x_70) ;  /* 0x0000000108c07547 */ /* 0x000fea000b800000 */
[----:B------:R-:W-:Y:S02]  /*3930*/  UIADD3 UR14, UPT, UPT, UR18, UR15, URZ ;  /* 0x0000000f120e7290 */ /* 0x000fe4000fffe0ff */
[----:B------:R-:W-:Y:S01]  /*3940*/  UPLOP3.LUT UP3, UPT, UPT, UPT, UPT, 0x40, 0x4 ;  /* 0x000000000004789c */ /* 0x000fe20003f6e870 */
[----:B------:R-:W-:Y:S01]  /*3950*/  UMOV UR13, UR4 ;  /* 0x00000004000d7c82 */ /* 0x000fe20008000000 */
[----:B------:R-:W-:-:S09]  /*3960*/  UMOV UR46, UR16 ;  /* 0x00000010002e7c82 */ /* 0x000fd20008000000 */
.L_x_73:
[----:B--2---:R-:W-:Y:S01]  /*3970*/  ULEA UR6, UR46, UR5, 0x3 ;  /* 0x000000052e067291 */ /* 0x004fe2000f8e18ff */
[----:B---3--:R-:W-:Y:S11]  /*3980*/  @P2 BRA `(.L_x_71) ;  /* 0x00000000000c2947 */ /* 0x008ff60003800000 */
[----:B-1----:R-:W-:Y:S04]  /*3990*/  SHF.L.U32 R5, R2, 0x1f, RZ ;  /* 0x0000001f02057819 */ /* 0x002fe800000006ff */
[----:B------:R-:W1:Y:S02]  /*39a0*/  SYNCS.PHASECHK.TRANS64.TRYWAIT P0, [UR6], R5 ;  /* 0x00000005ff0075a7 */ /* 0x000e640008001106 */
[----:B-1----:R-:W-:Y:S05]  /*39b0*/  @!P0 BRA `(.L_x_72) ;  /* 0x0000005400508947 */ /* 0x002fea0003800000 */
.L_x_71:
[----:B------:R-:W-:Y:S01]  /*39c0*/  UISETP.NE.AND UP0, UPT, UR13, 0x1, UPT ;  /* 0x000000010d00788c */ /* 0x000fe2000bf05270 */
[----:B------:R-:W-:Y:S01]  /*39d0*/  PLOP3.LUT P2, PT, PT, PT, PT, 0x80, 0x8 ;  /* 0x000000000008781c */ /* 0x000fe20003f4f070 */
[----:B------:R-:W-:Y:S02]  /*39e0*/  UIADD3 UR16, UPT, UPT, UR46, 0x1, URZ ;  /* 0x000000012e107890 */ /* 0x000fe4000fffe0ff */
[----:B------:R-:W-:Y:S02]  /*39f0*/  ULEA UR32, UR46, UR20, 0x9 ;  /* 0x000000142e207291 */ /* 0x000fe4000f8e48ff */
[----:B------:R-:W-:Y:S01]  /*3a00*/  UISETP.NE.AND UP1, UPT, UR16, 0x2, UPT ;  /* 0x000000021000788c */ /* 0x000fe2000bf25270 */
[----:B------:R-:W-:Y:S01]  /*3a10*/  PLOP3.LUT P0, PT, PT, PT, UP0, 0x80, 0x8 ;  /* 0x000000000008781c */ /* 0x000fe20003f0f008 */
[----:B------:R-:W-:Y:S02]  /*3a20*/  UIADD3 UR44, UPT, UPT, UR32, 0x80, URZ ;  /* 0x00000080202c7890 */ /* 0x000fe4000fffe0ff */
[----:B------:R-:W-:Y:S02]  /*3a30*/  USEL UR31, URZ, 0x1, UP1 ;  /* 0x00000001ff1f7887 */ /* 0x000fe40008800000 */
[----:B------:R-:W-:Y:S02]  /*3a40*/  USEL UR16, UR16, URZ, UP1 ;  /* 0x000000ff10107287 */ /* 0x000fe40008800000 */
[----:B------:R-:W-:Y:S02]  /*3a50*/  UIADD3 UR40, UPT, UPT, UR32, 0x100, URZ ;  /* 0x0000010020287890 */ /* 0x000fe4000fffe0ff */
[----:B------:R-:W-:Y:S01]  /*3a60*/  @UP0 ULEA UR30, UR16, UR5, 0x3 ;  /* 0x00000005101e0291 */ /* 0x000fe2000f8e18ff */
[----:B------:R-:W-:Y:S01]  /*3a70*/  LOP3.LUT R2, R2, UR31, RZ, 0x3c, !PT ;  /* 0x0000001f02027c12 */ /* 0x000fe2000f8e3cff */
[----:B------:R-:W-:Y:S02]  /*3a80*/  UIADD3 UR36, UPT, UPT, UR32, 0x180, URZ ;  /* 0x0000018020247890 */ /* 0x000fe4000fffe0ff */
[----:B------:R-:W-:Y:S01]  /*3a90*/  UIADD3 UR6, UPT, UPT, UR6, 0x10, URZ ;  /* 0x0000001006067890 */ /* 0x000fe2000fffe0ff */
[----:B-1----:R-:W-:Y:S01]  /*3aa0*/  @P0 SHF.L.U32 R0, R2, 0x1f, RZ ;  /* 0x0000001f02000819 */ /* 0x002fe200000006ff */
[----:B------:R-:W-:Y:S02]  /*3ab0*/  UIADD3 UR15, UPT, UPT, UR15, 0x1, URZ ;  /* 0x000000010f0f7890 */ /* 0x000fe4000fffe0ff */
[----:B------:R-:W-:Y:S01]  /*3ac0*/  UIADD3 UR13, UPT, UPT, UR13, -0x1, URZ ;  /* 0xffffffff0d0d7890 */ /* 0x000fe2000fffe0ff */
[----:B------:R2:W3:Y:S01]  /*3ad0*/  @P0 SYNCS.PHASECHK.TRANS64.TRYWAIT P2, [UR30], R0 ;  /* 0x00000000ff0005a7 */ /* 0x0004e2000804111e */
[----:B------:R-:W-:Y:S02]  /*3ae0*/  ULEA UR30, UR46, UR19, 0x9 ;  /* 0x000000132e1e7291 */ /* 0x000fe4000f8e48ff */
[----:B------:R-:W-:Y:S02]  /*3af0*/  UISETP.NE.AND UP0, UPT, UR15, UR14, UPT ;  /* 0x0000000e0f00728c */ /* 0x000fe4000bf05270 */
[----:B------:R-:W-:Y:S02]  /*3b00*/  UIADD3 UR42, UPT, UPT, UR30, 0x80, URZ ;  /* 0x000000801e2a7890 */ /* 0x000fe4000fffe0ff */
[----:B------:R-:W-:Y:S02]  /*3b10*/  UIADD3 UR38, UPT, UPT, UR30, 0x100, URZ ;  /* 0x000001001e267890 */ /* 0x000fe4000fffe0ff */
[----:B------:R-:W-:Y:S01]  /*3b20*/  UIADD3 UR34, UPT, UPT, UR30, 0x180, URZ ;  /* 0x000001801e227890 */ /* 0x000fe2000fffe0ff */
[----:B------:R-:W-:Y:S01]  /*3b30*/  UMOV UR33, 0x40004040 ;  /* 0x4000404000217882 */ /* 0x000fe20000000000 */
[----:B------:R-:W-:Y:S01]  /*3b40*/  UMOV UR31, 0x40004040 ;  /* 0x40004040001f7882 */ /* 0x000fe20000000000 */
[----:B------:R-:W-:Y:S01]  /*3b50*/  UMOV UR45, 0x40004040 ;  /* 0x40004040002d7882 */ /* 0x000fe20000000000 */
[----:B------:R2:W-:Y:S01]  /*3b60*/  UTCHMMA.2CTA gdesc[UR32], gdesc[UR30], tmem[UR10], tmem[UR28], idesc[UR29], UP3 ;  /* 0x00ff1c1e200075ea */ /* 0x0005e20009a0000a */
[----:B------:R-:W-:Y:S01]  /*3b70*/  UPLOP3.LUT UP3, UPT, UPT, UPT, UPT, 0x80, 0x8 ;  /* 0x000000000008789c */ /* 0x000fe20003f6f070 */
[----:B------:R-:W-:Y:S01]  /*3b80*/  UMOV UR43, 0x40004040 ;  /* 0x40004040002b7882 */ /* 0x000fe20000000000 */
[----:B------:R-:W-:Y:S01]  /*3b90*/  UMOV UR41, 0x40004040 ;  /* 0x4000404000297882 */ /* 0x000fe20000000000 */
[----:B------:R2:W-:Y:S01]  /*3ba0*/  UTCHMMA.2CTA gdesc[UR44], gdesc[UR42], tmem[UR10], tmem[UR26], idesc[UR27], UPT ;  /* 0x00ff1a2a2c0075ea */ /* 0x0005e2000ba0000a */
[----:B------:R-:W-:Y:S01]  /*3bb0*/  UMOV UR39, 0x40004040 ;  /* 0x4000404000277882 */ /* 0x000fe20000000000 */
[----:B------:R-:W-:Y:S01]  /*3bc0*/  UMOV UR37, 0x40004040 ;  /* 0x4000404000257882 */ /* 0x000fe20000000000 */
[----:B------:R-:W-:Y:S01]  /*3bd0*/  UMOV UR35, 0x40004040 ;  /* 0x4000404000237882 */ /* 0x000fe20000000000 */
[----:B------:R2:W-:Y:S01]  /*3be0*/  UTCHMMA.2CTA gdesc[UR40], gdesc[UR38], tmem[UR10], tmem[UR24], idesc[UR25], UPT ;  /* 0x00ff1826280075ea */ /* 0x0005e2000ba0000a */
[----:B------:R2:W-:Y:S01]  /*3bf0*/  UTCHMMA.2CTA gdesc[UR36], gdesc[UR34], tmem[UR10], tmem[UR22], idesc[UR23], UPT ;  /* 0x00ff1622240075ea */ /* 0x0005e2000ba0000a */
[----:B------:R2:W-:Y:S01]  /*3c00*/  UTCBAR.2CTA.MULTICAST [UR6], URZ, UR12 ;  /* 0x000000ff060073e9 */ /* 0x0005e2000820080c */
[----:B------:R-:W-:Y:S01]  /*3c10*/  UMOV UR46, UR16 ;  /* 0x00000010002e7c82 */ /* 0x000fe20008000000 */
[----:B------:R-:W-:Y:S05]  /*3c20*/  BRA.U UP0, `(.L_x_73) ;  /* 0xfffffffd00507547 */ /* 0x000fea000b83ffff */
.L_x_70:
[----:B------:R-:W-:Y:S01]  /*3c30*/  UIADD3 UR7, UPT, UPT, UR7, 0x90, URZ ;  /* 0x0000009007077890 */ /* 0x000fe2000fffe0ff */
[----:B------:R-:W-:-:S08]  /*3c40*/  UMOV UR15, UR14 ;  /* 0x0000000e000f7c82 */ /* 0x000fd00008000000 */
[----:B------:R4:W-:Y:S01]  /*3c50*/  UTCBAR.2CTA.MULTICAST [UR7], URZ, UR11 ;  /* 0x000000ff070073e9 */ /* 0x0009e2000820080b */
[----:B------:R-:W-:Y:S02]  /*3c60*/  NOP ;  /* 0x0000000000007918 */ /* 0x000fe40000000000 */
.L_x_68:
[----:B------:R-:W-:Y:S01]  /*3c70*/  UIADD3 UR17, UPT, UPT, UR17, 0x1, URZ ;  /* 0x0000000111117890 */ /* 0x000fe2000fffe0ff */
[----:B------:R-:W-:-:S03]  /*3c80*/  ISETP.NE.AND P0, PT, R8, 0x2, PT ;  /* 0x000000020800780c */ /* 0x000fc60003f05270 */
[----:B------:R-:W-:Y:S01]  /*3c90*/  UISETP.NE.AND UP0, UPT, UR17, 0x4, UPT ;  /* 0x000000041100788c */ /* 0x000fe2000bf05270 */
[----:B-12---:R-:W-:Y:S02]  /*3ca0*/  SEL R0, RZ, 0x1, P0 ;  /* 0x00000001ff007807 */ /* 0x006fe40000000000 */
[----:B------:R-:W-:Y:S01]  /*3cb0*/  SEL R8, R8, RZ, P0 ;  /* 0x000000ff08087207 */ /* 0x000fe20000000000 */
[----:B------:R-:W-:Y:S01]  /*3cc0*/  USEL UR6, URZ, 0x1, UP0 ;  /* 0x00000001ff067887 */ /* 0x000fe20008000000 */
[----:B------:R-:W-:Y:S01]  /*3cd0*/  LOP3.LUT R3, R3, R0, RZ, 0x3c, !PT ;  /* 0x0000000003037212 */ /* 0x000fe200078e3cff */
[----:B------:R-:W-:-:S04]  /*3ce0*/  USEL UR17, UR17, URZ, UP0 ;  /* 0x000000ff11117287 */ /* 0x000fc80008000000 */
[----:B------:R-:W-:Y:S01]  /*3cf0*/  LOP3.LUT R9, R9, UR6, RZ, 0x3c, !PT ;  /* 0x0000000609097c12 */ /* 0x000fe2000f8e3cff */
[----:B------:R-:W-:Y:S07]  /*3d00*/  @P1 BRA `(.L_x_74) ;  /* 0xfffffff800881947 */ /* 0x000fee000383ffff */
[----:B------:R-:W1:Y:S01]  /*3d10*/  S2UR UR4, SR_CgaCtaId ;  /* 0x00000000000479c3 */ /* 0x000e620000008800 */
[----:B------:R-:W-:Y:S01]  /*3d20*/  ELECT P0, URZ, PT ;  /* 0x0000000000ff782f */ /* 0x000fe20003800000 */
[----:B------:R-:W-:Y:S01]  /*3d30*/  HFMA2 R0, -RZ, RZ, 0, 5.9604644775390625e-08 ;  /* 0x00000001ff007431 */ /* 0x000fe200000001ff */
[----:B------:R-:W-:-:S05]  /*3d40*/  UMOV UR6, 0x40 ;  /* 0x0000004000067882 */ /* 0x000fca0000000000 */
[----:B------:R-:W-:Y:S01]  /*3d50*/  UVIRTCOUNT.DEALLOC.SMPOOL 0x80 ;  /* 0x000000800000784c */ /* 0x000fe20000000000 */
[----:B------:R-:W-:Y:S02]  /*3d60*/  UISETP.NE.AND UP0, UPT, UR9, URZ, UPT ;  /* 0x000000ff0900728c */ /* 0x000fe4000bf05270 */
[----:B-1----:R-:W-:-:S09]  /*3d70*/  ULEA UR4, UR4, UR6, 0x18 ;  /* 0x0000000604047291 */ /* 0x002fd2000f8ec0ff */
[----:B------:R1:W-:Y:S01]  /*3d80*/  @P0 STS.U8 [UR4+0x1c], R0 ;  /* 0x00001c00ff000988 */ /* 0x0003e20008000004 */
[----:B------:R-:W-:Y:S05]  /*3d90*/  BRA.U UP0, `(.L_x_75) ;  /* 0x0000000100a07547 */ /* 0x000fea000b800000 */
[----:B------:R-:W-:Y:S01]  /*3da0*/  UIADD3 UR6, UPT, UPT, UR5, 0xb0, URZ ;  /* 0x000000b005067890 */ /* 0x000fe2000fffe0ff */
[----:B------:R-:W-:-:S03]  /*3db0*/  SHF.L.U32 R3, R9, 0x1f, RZ ;  /* 0x0000001f09037819 */ /* 0x000fc600000006ff */
[----:B----4-:R-:W-:-:S09]  /*3dc0*/  ULEA UR7, UR17, UR6, 0x3 ;  /* 0x0000000611077291 */ /* 0x010fd2000f8e18ff */
[----:B------:R-:W2:Y:S02]  /*3dd0*/  SYNCS.PHASECHK.TRANS64.TRYWAIT P0, [UR7], R3 ;  /* 0x00000003ff0075a7 */ /* 0x000ea40008001107 */
[----:B--2---:R-:W-:Y:S05]  /*3de0*/  @!P0 BRA `(.L_x_76) ;  /* 0x00000050005c8947 */ /* 0x004fea0003800000 */
.L_x_168:
[----:B------:R-:W-:-:S04]  /*3df0*/  UIADD3 UR9, UPT, UPT, UR17, 0x1, URZ ;  /* 0x0000000111097890 */ /* 0x000fc8000fffe0ff */
[----:B------:R-:W-:-:S04]  /*3e00*/  UISETP.NE.AND UP1, UPT, UR9, 0x4, UPT ;  /* 0x000000040900788c */ /* 0x000fc8000bf25270 */
[----:B------:R-:W-:Y:S02]  /*3e10*/  USEL UR10, URZ, 0x1, UP1 ;  /* 0x00000001ff0a7887 */ /* 0x000fe40008800000 */
[----:B------:R-:W-:-:S04]  /*3e20*/  USEL UR9, UR9, URZ, UP1 ;  /* 0x000000ff09097287 */ /* 0x000fc80008800000 */
[----:B------:R-:W-:Y:S01]  /*3e30*/  ULEA UR7, UR9, UR6, 0x3 ;  /* 0x0000000609077291 */ /* 0x000fe2000f8e18ff */
[----:B------:R-:W-:-:S04]  /*3e40*/  LOP3.LUT R2, R9, UR10, RZ, 0x3c, !PT ;  /* 0x0000000a09027c12 */ /* 0x000fc8000f8e3cff */
[----:B-1----:R-:W-:-:S04]  /*3e50*/  SHF.L.U32 R3, R2, 0x1f, RZ ;  /* 0x0000001f02037819 */ /* 0x002fc800000006ff */
[----:B------:R-:W1:Y:S02]  /*3e60*/  SYNCS.PHASECHK.TRANS64.TRYWAIT P0, [UR7], R3 ;  /* 0x00000003ff0075a7 */ /* 0x000e640008001107 */
[----:B-1----:R-:W-:Y:S05]  /*3e70*/  @!P0 BRA `(.L_x_77) ;  /* 0x0000005000508947 */ /* 0x002fea0003800000 */
.L_x_170:
        /* <DEDUP_REMOVED lines=9> */
.L_x_172:
[----:B------:R-:W-:-:S04]  /*3f10*/  UIADD3 UR9, UPT, UPT, UR9, 0x1, URZ ;  /* 0x0000000109097890 */ /* 0x000fc8000fffe0ff */
[----:B------:R-:W-:-:S04]  /*3f20*/  UISETP.NE.AND UP1, UPT, UR9, 0x4, UPT ;  /* 0x000000040900788c */ /* 0x000fc8000bf25270 */
[----:B------:R-:W-:Y:S02]  /*3f30*/  USEL UR7, URZ, 0x1, UP1 ;  /* 0x00000001ff077887 */ /* 0x000fe40008800000 */
[----:B------:R-:W-:-:S04]  /*3f40*/  USEL UR9, UR9, URZ, UP1 ;  /* 0x000000ff09097287 */ /* 0x000fc80008800000 */
[----:B------:R-:W-:Y:S01]  /*3f50*/  ULEA UR9, UR9, UR6, 0x3 ;  /* 0x0000000609097291 */ /* 0x000fe2000f8e18ff */
[----:B-1----:R-:W-:-:S04]  /*3f60*/  LOP3.LUT R3, R2, UR7, RZ, 0x3c, !PT ;  /* 0x0000000702037c12 */ /* 0x002fc8000f8e3cff */
[----:B------:R-:W-:Y:S01]  /*3f70*/  SHF.L.U32 R3, R3, 0x1f, RZ ;  /* 0x0000001f03037819 */ /* 0x000fe200000006ff */
[----:B------:R-:W-:-:S04]  /*3f80*/  IMAD.U32 R0, RZ, RZ, UR9 ;  /* 0x00000009ff007e24 */ /* 0x000fc8000f8e00ff */
[----:B------:R1:W2:Y:S03]  /*3f90*/  SYNCS.PHASECHK.TRANS64.TRYWAIT P0, [R0+URZ], R3 ;  /* 0x00000003000075a7 */ /* 0x0002a600080011ff */
[----:B--2---:R-:W-:Y:S05]  /*3fa0*/  @!P0 NANOSLEEP.SYNCS 0x989680 ;  /* 0x009896800000895d */ /* 0x004fea0003900000 */
[----:B------:R-:W2:Y:S02]  /*3fb0*/  @!P0 SYNCS.PHASECHK.TRANS64 P0, [R0+URZ], R3 ;  /* 0x00000003000085a7 */ /* 0x000ea400080010ff */
[----:B--2---:R-:W-:Y:S05]  /*3fc0*/  @P0 BRA `(.L_x_79) ;  /* 0x0000000000200947 */ /* 0x004fea0003800000 */
.L_x_80:
[----:B--2---:R2:W4:Y:S02]  /*3fd0*/  SYNCS.PHASECHK.TRANS64.TRYWAIT P0, [R0+URZ], R3 ;  /* 0x00000003000075a7 */ /* 0x00452400080011ff */
[----:B----4-:R-:W-:Y:S05]  /*3fe0*/  @!P0 NANOSLEEP.SYNCS 0x989680 ;  /* 0x009896800000895d */ /* 0x010fea0003900000 */
[----:B------:R-:W4:Y:S02]  /*3ff0*/  @!P0 SYNCS.PHASECHK.TRANS64 P0, [R0+URZ], R3 ;  /* 0x00000003000085a7 */ /* 0x000f2400080010ff */
[----:B----4-:R-:W-:Y:S05]  /*4000*/  @!P0 BRA `(.L_x_80) ;  /* 0xfffffffc00f08947 */ /* 0x010fea000383ffff */
[----:B------:R-:W-:Y:S05]  /*4010*/  BRA `(.L_x_79) ;  /* 0x00000000000c7947 */ /* 0x000fea0003800000 */
.L_x_75:
[----:B------:R-:W-:-:S04]  /*4020*/  UIADD3 UR6, UPT, UPT, UR5, 0xf0, URZ ;  /* 0x000000f005067890 */ /* 0x000fc8000fffe0ff */
[----:B------:R-:W-:-:S09]  /*4030*/  UPRMT UR6, UR8, 0x654, UR6 ;  /* 0x0000065408067896 */ /* 0x000fd20008000006 */
[----:B------:R-:W-:Y:S03]  /*4040*/  SYNCS.ARRIVE.TRANS64.RED.A1T0 RZ, [UR6], RZ ;  /* 0x000000ffffff79a7 */ /* 0x000fe60008100406 */
.L_x_79:
[----:B-12---:R-:W-:Y:S01]  /*4050*/  SHF.L.U32 R3, RZ, 0x1f, RZ ;  /* 0x0000001fff037819 */ /* 0x006fe200000006ff */
[----:B------:R-:W-:Y:S01]  /*4060*/  UIADD3 UR6, UPT, UPT, UR5, 0xf0, URZ ;  /* 0x000000f005067890 */ /* 0x000fe2000fffe0ff */
[----:B------:R-:W-:Y:S02]  /*4070*/  PLOP3.LUT P0, PT, PT, PT, UP0, 0x80, 0x8 ;  /* 0x000000000008781c */ /* 0x000fe40003f0f008 */
[----:B------:R-:W1:Y:S02]  /*4080*/  SYNCS.PHASECHK.TRANS64.TRYWAIT P1, [UR5+0xf0], R3 ;  /* 0x0000f003ff0075a7 */ /* 0x000e640008021105 */
[----:B-1----:R-:W-:Y:S09]  /*4090*/  @!P1 BRA `(.L_x_81) ;  /* 0x0000004c00f89947 */ /* 0x002ff20003800000 */
.L_x_174:
[----:B------:R-:W-:Y:S01]  /*40a0*/  @!UP0 UPRMT UR6, UR8, 0x654, UR6 ;  /* 0x0000065408068896 */ /* 0x000fe20008000006 */
[----:B------:R-:W-:Y:S02]  /*40b0*/  UMOV UR5, 0x1 ;  /* 0x0000000100057882 */ /* 0x000fe40000000000 */
[----:B------:R-:W-:-:S06]  /*40c0*/  UMOV UR8, 0xffff ;  /* 0x0000ffff00087882 */ /* 0x000fcc0000000000 */
[----:B------:R-:W-:Y:S01]  /*40d0*/  @!P0 SYNCS.ARRIVE.TRANS64.RED.A1T0 RZ, [UR6], RZ ;  /* 0x000000ffffff89a7 */ /* 0x000fe20008100406 */
[----:B------:R-:W-:Y:S01]  /*40e0*/  NOP ;  /* 0x0000000000007918 */ /* 0x000fe20000000000 */
[----:B-1----:R-:W1:Y:S01]  /*40f0*/  LDS R0, [UR4+0x14] ;  /* 0x00001404ff007984 */ /* 0x002e620008000800 */
[----:B------:R-:W-:-:S04]  /*4100*/  ULOP3.LUT UR6, UR21, 0xffff, URZ, 0xc0, !UPT ;  /* 0x0000ffff15067892 */ /* 0x000fc8000f8ec0ff */
[----:B------:R-:W-:-:S04]  /*4110*/  USHF.R.U32.HI UR6, URZ, 0x5, UR6 ;  /* 0x00000005ff067899 */ /* 0x000fc80008011606 */
[----:B------:R-:W-:Y:S02]  /*4120*/  USHF.L.U32 UR8, UR8, UR6, URZ ;  /* 0x0000000608087299 */ /* 0x000fe400080006ff */
[----:B------:R-:W-:-:S04]  /*4130*/  USHF.L.U32 UR5, UR5, UR6, URZ ;  /* 0x0000000605057299 */ /* 0x000fc800080006ff */
[----:B-1----:R-:W-:-:S04]  /*4140*/  LOP3.LUT R0, R0, UR8, RZ, 0xc0, !PT ;  /* 0x0000000800007c12 */ /* 0x002fc8000f8ec0ff */
[----:B------:R-:W-:-:S13]  /*4150*/  ISETP.NE.AND P0, PT, R0, UR8, PT ;  /* 0x0000000800007c0c */ /* 0x000fda000bf05270 */
[----:B------:R-:W-:Y:S05]  /*4160*/  @P0 BRA `(.L_x_82) ;  /* 0x0000000000580947 */ /* 0x000fea0003800000 */
[----:B------:R-:W1:Y:S02]  /*4170*/  LDS R0, [UR4+0x18] ;  /* 0x00001804ff007984 */ /* 0x000e640008000800 */
[----:B-1----:R-:W-:-:S04]  /*4180*/  LOP3.LUT R0, R0, UR5, RZ, 0xc0, !PT ;  /* 0x0000000500007c12 */ /* 0x002fc8000f8ec0ff */
[----:B------:R-:W-:-:S13]  /*4190*/  ISETP.NE.AND P0, PT, R0, UR5, PT ;  /* 0x0000000500007c0c */ /* 0x000fda000bf05270 */
[----:B------:R-:W-:Y:S05]  /*41a0*/  @P0 BRA `(.L_x_83) ;  /* 0x00000000003c0947 */ /* 0x000fea0003800000 */
[----:B------:R-:W1:Y:S01]  /*41b0*/  S2R R2, SR_LANEID ;  /* 0x0000000000027919 */ /* 0x000e620000000000 */
[----:B------:R-:W-:Y:S01]  /*41c0*/  ULOP3.LUT UR8, URZ, UR8, URZ, 0x33, !UPT ;  /* 0x00000008ff087292 */ /* 0x000fe2000f8e33ff */
[----:B------:R-:W-:Y:S01]  /*41d0*/  LOP3.LUT R4, RZ, UR5, RZ, 0x33, !PT ;  /* 0x00000005ff047c12 */ /* 0x000fe2000f8e33ff */
[----:B----4-:R-:W-:Y:S02]  /*41e0*/  VOTEU.ANY UR7, UPT, PT ;  /* 0x0000000000077886 */ /* 0x010fe400038e0100 */
[----:B------:R-:W-:Y:S01]  /*41f0*/  UFLO.U32 UR7, UR7 ;  /* 0x00000007000772bd */ /* 0x000fe200080e0000 */
[----:B------:R-:W2:Y:S01]  /*4200*/  REDUX UR5, R4 ;  /* 0x00000000040573c4 */ /* 0x000ea20000000000 */
[----:B------:R-:W-:-:S06]  /*4210*/  IMAD.U32 R0, RZ, RZ, UR8 ;  /* 0x00000008ff007e24 */ /* 0x000fcc000f8e00ff */
[----:B------:R4:W-:Y:S01]  /*4220*/  UTCATOMSWS.AND URZ, UR8 ;  /* 0x0000000800ff79e3 */ /* 0x0009e20008000000 */
[----:B------:R-:W3:Y:S01]  /*4230*/  REDUX UR6, R0 ;  /* 0x00000000000673c4 */ /* 0x000ee20000000000 */
[----:B-1----:R-:W-:Y:S01]  /*4240*/  ISETP.EQ.U32.AND P0, PT, R2, UR7, PT ;  /* 0x0000000702007c0c */ /* 0x002fe2000bf02070 */
[----:B--2---:R-:W-:Y:S01]  /*4250*/  IMAD.U32 R2, RZ, RZ, UR5 ;  /* 0x00000005ff027e24 */ /* 0x004fe2000f8e00ff */
[----:B---3--:R-:W-:-:S11]  /*4260*/  MOV R3, UR6 ;  /* 0x0000000600037c02 */ /* 0x008fd60008000f00 */
[----:B------:R4:W-:Y:S04]  /*4270*/  @P0 ATOMS.AND RZ, [UR4+0x14], R3 ;  /* 0x00001403ffff098c */ /* 0x0009e8000a800004 */
[----:B------:R4:W-:Y:S01]  /*4280*/  @P0 ATOMS.AND RZ, [UR4+0x18], R2 ;  /* 0x00001802ffff098c */ /* 0x0009e2000a800004 */
[----:B------:R-:W-:Y:S05]  /*4290*/  BRA `(.L_x_84) ;  /* 0x0000000000147947 */ /* 0x000fea0003800000 */
.L_x_83:
[----:B------:R-:W-:Y:S02]  /*42a0*/  MOV R2, 0x42c0 ;  /* 0x000042c000027802 */ /* 0x000fe40000000f00 */
[----:B---345:R-:W-:Y:S05]  /*42b0*/  CALL.REL.NOINC `($__internal_0_$__cuda_sm10x_tcgen05_guardrail_trap_col_being_dealloced_not_returned_by_alloc) ;  /* 0x0000005000d87944 */ /* 0x038fea0003c00000 */
[----:B------:R-:W-:Y:S05]  /*42c0*/  BRA `(.L_x_84) ;  /* 0x0000000000087947 */ /* 0x000fea0003800000 */
.L_x_82:
[----:B------:R-:W-:Y:S02]  /*42d0*/  MOV R2, 0x42f0 ;  /* 0x000042f000027802 */ /* 0x000fe40000000f00 */
[----:B---345:R-:W-:Y:S05]  /*42e0*/  CALL.REL.NOINC `($__internal_2_$__cuda_sm10x_tcgen05_guardrail_trap_unallocated_columns_being_dealloced) ;  /* 0x0000005000e47944 */ /* 0x038fea0003c00000 */
.L_x_84:
[----:B------:R-:W-:Y:S01]  /*42f0*/  NOP ;  /* 0x0000000000007918 */ /* 0x000fe20000000000 */
[----:B----4-:R-:W-:Y:S05]  /*4300*/  EXIT ;  /* 0x000000000000794d */ /* 0x010fea0003800000 */
.L_x_55:
[----:B------:R-:W-:-:S09]  /*4310*/  UISETP.NE.OR UP5, UPT, UR10, 0x3, !UP5 ;  /* 0x000000030a00788c */ /* 0x000fd2000efa5670 */
[----:B------:R-:W-:Y:S05]  /*4320*/  BRA.U UP5, `(.L_x_85) ;  /* 0x00000011056c7547 */ /* 0x000fea000b800000 */
[----:B------:R-:W1:Y:S01]  /*4330*/  LDC R0, c[0x0][0xb30] ;  /* 0x0002cc00ff007b82 */ /* 0x000e620000000800 */
[----:B------:R-:W-:Y:S01]  /*4340*/  UMOV UR4, 0x400 ;  /* 0x0000040000047882 */ /* 0x000fe20000000000 */
[----:B------:R-:W-:Y:S01]  /*4350*/  HFMA2 R34, -RZ, RZ, 0, 0 ;  /* 0x00000000ff227431 */ /* 0x000fe200000001ff */
[----:B------:R-:W-:Y:S01]  /*4360*/  ULEA UR4, UR37, UR4, 0x18 ;  /* 0x0000000425047291 */ /* 0x000fe2000f8ec0ff */
[----:B------:R-:W-:Y:S01]  /*4370*/  IMAD.MOV.U32 R37, RZ, RZ, 0x1 ;  /* 0x00000001ff257424 */ /* 0x000fe200078e00ff */
[----:B------:R-:W-:Y:S01]  /*4380*/  MOV R27, 0x1000 ;  /* 0x00001000001b7802 */ /* 0x000fe20000000f00 */
[----:B------:R-:W-:Y:S01]  /*4390*/  IMAD.MOV.U32 R36, RZ, RZ, RZ ;  /* 0x000000ffff247224 */ /* 0x000fe200078e00ff */
[----:B------:R-:W-:Y:S01]  /*43a0*/  UIADD3 UR5, UPT, UPT, UR4, 0x38, URZ ;  /* 0x0000003804057890 */ /* 0x000fe2000fffe0ff */
[----:B------:R-:W2:Y:S01]  /*43b0*/  LDC R25, c[0x0][0x370] ;  /* 0x0000dc00ff197b82 */ /* 0x000ea20000000800 */
[----:B------:R-:W-:Y:S02]  /*43c0*/  UPLOP3.LUT UP0, UPT, UPT, UPT, UPT, 0x40, 0x4 ;  /* 0x000000000004789c */ /* 0x000fe40003f0e870 */
[----:B------:R-:W-:-:S02]  /*43d0*/  UIADD3 UR41, UPT, UPT, UR4, 0x20, URZ ;  /* 0x0000002004297890 */ /* 0x000fc4000fffe0ff */
[----:B------:R-:W-:Y:S02]  /*43e0*/  UIADD3 UR33, UPT, UPT, UR4, 0x28, URZ ;  /* 0x0000002804217890 */ /* 0x000fe4000fffe0ff */
[----:B------:R-:W-:Y:S01]  /*43f0*/  UIADD3 UR25, UPT, UPT, UR4, 0x30, URZ ;  /* 0x0000003004197890 */ /* 0x000fe2000fffe0ff */
[----:B------:R-:W3:Y:S01]  /*4400*/  LDC R2, c[0x0][0xb0c] ;  /* 0x0002c300ff027b82 */ /* 0x000ee20000000800 */
[----:B------:R-:W-:-:S07]  /*4410*/  UPRMT UR5, UR37, 0x654, UR5 ;  /* 0x0000065425057896 */ /* 0x000fce0008000005 */
[----:B------:R-:W4:Y:S01]  /*4420*/  LDC R24, c[0x0][0xb20] ;  /* 0x0002c800ff187b82 */ /* 0x000f220000000800 */
[----:B-1----:R-:W-:-:S07]  /*4430*/  ISETP.NE.AND P1, PT, R0, 0x1, PT ;  /* 0x000000010000780c */ /* 0x002fce0003f25270 */
[----:B------:R-:W1:Y:S08]  /*4440*/  LDC.64 R38, c[0x0][0x348] ;  /* 0x0000d200ff267b82 */ /* 0x000e700000000a00 */
[----:B------:R-:W1:Y:S08]  /*4450*/  LDC.64 R16, c[0x0][0x888] ;  /* 0x00022200ff107b82 */ /* 0x000e700000000a00 */
[----:B------:R-:W1:Y:S08]  /*4460*/  LDC.64 R22, c[0x0][0xb10] ;  /* 0x0002c400ff167b82 */ /* 0x000e700000000a00 */
[----:B------:R-:W1:Y:S08]  /*4470*/  LDC.64 R6, c[0x0][0xb18] ;  /* 0x0002c600ff067b82 */ /* 0x000e700000000a00 */
[----:B------:R-:W1:Y:S08]  /*4480*/  LDC.64 R4, c[0x0][0xb28] ;  /* 0x0002ca00ff047b82 */ /* 0x000e700000000a00 */
[----:B------:R-:W1:Y:S08]  /*4490*/  LDC.64 R18, c[0x0][0x890] ;  /* 0x00022400ff127b82 */ /* 0x000e700000000a00 */
[----:B--2345:R-:W1:Y:S02]  /*44a0*/  LDC R32, c[0x0][0x374] ;  /* 0x0000dd00ff207b82 */ /* 0x03ce640000000800 */
.L_x_96:
[----:B------:R-:W-:Y:S02]  /*44b0*/  LEA R0, R36, UR4, 0x3 ;  /* 0x0000000424007c11 */ /* 0x000fe4000f8e18ff */
[----:B------:R-:W-:Y:S02]  /*44c0*/  SHF.L.U32 R3, R34, 0x1f, RZ ;  /* 0x0000001f22037819 */ /* 0x000fe400000006ff */
[----:B------:R-:W-:Y:S02]  /*44d0*/  LEA R28, R36, UR4, 0x4 ;  /* 0x00000004241c7c11 */ /* 0x000fe4000f8e20ff */
[----:B--2---:R-:W2:Y:S02]  /*44e0*/  SYNCS.PHASECHK.TRANS64.TRYWAIT P0, [R0+URZ+0x70], R3 ;  /* 0x00007003000075a7 */ /* 0x004ea400080011ff */
[----:B--2---:R-:W-:Y:S05]  /*44f0*/  @!P0 BRA `(.L_x_86) ;  /* 0x0000004800f88947 */ /* 0x004fea0003800000 */
.L_x_175:
[----:B------:R-:W-:Y:S01]  /*4500*/  ISETP.GE.AND P0, PT, R26, 0x1, PT ;  /* 0x000000011a00780c */ /* 0x000fe20003f06270 */
[----:B------:R-:W3:Y:S01]  /*4510*/  LDS.128 R28, [R28+0x100] ;  /* 0x000100001c1c7984 */ /* 0x000ee20000000c00 */
[----:B--2---:R-:W-:Y:S01]  /*4520*/  VIADD R0, R0, 0x80 ;  /* 0x0000008000007836 */ /* 0x004fe20000000000 */
[----:B------:R-:W-:Y:S01]  /*4530*/  @!PT LDS RZ, [RZ] ;  /* 0x00000000fffff984 */ /* 0x000fe20000000800 */
[----:B------:R-:W-:Y:S01]  /*4540*/  @!PT LDS RZ, [RZ] ;  /* 0x00000000fffff984 */ /* 0x000fe20000000800 */
[----:B------:R-:W-:Y:S01]  /*4550*/  @!PT LDS RZ, [RZ] ;  /* 0x00000000fffff984 */ /* 0x000fe20000000800 */
[----:B------:R-:W-:Y:S01]  /*4560*/  @!PT LDS RZ, [RZ] ;  /* 0x00000000fffff984 */ /* 0x000fe20000000800 */
[----:B------:R2:W-:Y:S06]  /*4570*/  MEMBAR.ALL.CTA ;  /* 0x0000000000007992 */ /* 0x0005ec0000008000 */
[----:B--2---:R-:W2:Y:S01]  /*4580*/  FENCE.VIEW.ASYNC.S ;  /* 0x00000000000073c6 */ /* 0x004ea20000000000 */
[----:B------:R-:W-:Y:S04]  /*4590*/  PRMT R0, RZ, 0x654, R0 ;  /* 0x00000654ff007816 */ /* 0x000fe80000000000 */
[----:B--2---:R2:W-:Y:S01]  /*45a0*/  SYNCS.ARRIVE.TRANS64.RED.A1T0 RZ, [R0+URZ], RZ ;  /* 0x000000ff00ff79a7 */ /* 0x0045e200081004ff */
[----:B---3--:R-:W-:Y:S11]  /*45b0*/  LOP3.LUT P3, RZ, R30, 0x1, RZ, 0xc0, !PT ;  /* 0x000000011eff7812 */ /* 0x008ff6000786c0ff */
[----:B------:R-:W-:Y:S02]  /*45c0*/  @!UPT UIADD3 URZ, UPT, UPT, URZ, URZ, URZ ;  /* 0x000000fffffff290 */ /* 0x000fe4000fffe0ff */
[----:B------:R-:W-:Y:S02]  /*45d0*/  @P3 MOV R13, R28 ;  /* 0x0000001c000d3202 */ /* 0x000fe40000000f00 */
[----:B------:R-:W-:Y:S01]  /*45e0*/  @P3 LOP3.LUT R8, R29, 0xffff, RZ, 0xc0, !PT ;  /* 0x0000ffff1d083812 */ /* 0x000fe200078ec0ff */
[----:B--2---:R-:W-:Y:S06]  /*45f0*/  @!P0 BRA `(.L_x_87) ;  /* 0x0000000000a48947 */ /* 0x004fec0003800000 */
[----:B-1----:R-:W-:Y:S01]  /*4600*/  IMAD.HI.U32 R41, R32, R7, RZ ;  /* 0x0000000720297227 */ /* 0x002fe200078e00ff */
[----:B------:R-:W-:Y:S02]  /*4610*/  ISETP.NE.AND P0, PT, R6, 0x1, PT ;  /* 0x000000010600780c */ /* 0x000fe40003f05270 */
[----:B------:R-:W-:Y:S01]  /*4620*/  ISETP.NE.AND P2, PT, R26, 0x1, PT ;  /* 0x000000011a00780c */ /* 0x000fe20003f45270 */
[----:B------:R-:W-:Y:S01]  /*4630*/  IMAD.HI.U32 R40, R25, R22, RZ ;  /* 0x0000001619287227 */ /* 0x000fe200078e00ff */
[----:B------:R-:W-:Y:S02]  /*4640*/  SHF.R.U32.HI R41, RZ, R24, R41 ;  /* 0x00000018ff297219 */ /* 0x000fe40000011629 */
[----:B------:R-:W-:Y:S01]  /*4650*/  ISETP.NE.AND P4, PT, R2, 0x1, PT ;  /* 0x000000010200780c */ /* 0x000fe20003f85270 */
[----:B------:R-:W-:Y:S01]  /*4660*/  IMAD.HI.U32 R42, R13, R22, RZ ;  /* 0x000000160d2a7227 */ /* 0x000fe200078e00ff */
[----:B------:R-:W-:Y:S02]  /*4670*/  SHF.R.U32.HI R40, RZ, R23, R40 ;  /* 0x00000017ff287219 */ /* 0x000fe40000011628 */
[----:B------:R-:W-:Y:S01]  /*4680*/  SEL R3, R32, R41, !P0 ;  /* 0x0000002920037207 */ /* 0x000fe20004000000 */
[C---:B------:R-:W-:Y:S01]  /*4690*/  IMAD.HI.U32 R41, R8.reuse, R7, RZ ;  /* 0x0000000708297227 */ /* 0x040fe200078e00ff */
[----:B------:R-:W-:Y:S02]  /*46a0*/  SEL R11, R25, R40, !P4 ;  /* 0x00000028190b7207 */ /* 0x000fe40006000000 */
[----:B------:R-:W-:Y:S01]  /*46b0*/  SHF.R.U32.HI R42, RZ, R23, R42 ;  /* 0x00000017ff2a7219 */ /* 0x000fe2000001162a */
[----:B------:R-:W-:Y:S01]  /*46c0*/  IMAD.HI.U32 R44, R3, R4, RZ ;  /* 0x00000004032c7227 */ /* 0x000fe200078e00ff */
[----:B------:R-:W-:Y:S03]  /*46d0*/  SHF.R.U32.HI R41, RZ, R24, R41 ;  /* 0x00000018ff297219 */ /* 0x000fe60000011629 */
[----:B------:R-:W-:Y:S01]  /*46e0*/  IMAD.HI.U32 R40, R11, R4, RZ ;  /* 0x000000040b287227 */ /* 0x000fe200078e00ff */
[----:B------:R-:W-:Y:S02]  /*46f0*/  @P2 SHF.R.U32.HI R3, RZ, R5, R44 ;  /* 0x00000005ff032219 */ /* 0x000fe4000001162c */
[----:B------:R-:W-:Y:S02]  /*4700*/  SEL R9, R8, R41, !P0 ;  /* 0x0000002908097207 */ /* 0x000fe40004000000 */
[----:B------:R-:W-:Y:S01]  /*4710*/  @P2 SHF.R.U32.HI R11, RZ, R5, R40 ;  /* 0x00000005ff0b2219 */ /* 0x000fe20000011628 */
[C---:B------:R-:W-:Y:S01]  /*4720*/  IMAD R10, R26.reuse, R3, RZ ;  /* 0x000000031a0a7224 */ /* 0x040fe200078e02ff */
[----:B------:R-:W-:Y:S01]  /*4730*/  SEL R3, R13, R42, !P4 ;  /* 0x0000002a0d037207 */ /* 0x000fe20006000000 */
[C---:B------:R-:W-:Y:S03]  /*4740*/  IMAD.HI.U32 R14, R9.reuse, R4, RZ ;  /* 0x00000004090e7227 */ /* 0x040fe600078e00ff */
[----:B------:R-:W-:Y:S01]  /*4750*/  ISETP.GE.AND P0, PT, R9, R10, PT ;  /* 0x0000000a0900720c */ /* 0x000fe20003f06270 */
[C---:B------:R-:W-:Y:S01]  /*4760*/  IMAD R12, R26.reuse, R11, RZ ;  /* 0x0000000b1a0c7224 */ /* 0x040fe200078e02ff */
[-C--:B------:R-:W-:Y:S04]  /*4770*/  SHF.R.U32.HI R14, RZ, R5.reuse, R14 ;  /* 0x00000005ff0e7219 */ /* 0x080fe8000001160e */
[----:B------:R-:W-:Y:S02]  /*4780*/  ISETP.GE.OR P0, PT, R3, R12, P0 ;  /* 0x0000000c0300720c */ /* 0x000fe40000706670 */
[----:B------:R-:W-:Y:S05]  /*4790*/  SEL R15, R9, R14, !P2 ;  /* 0x0000000e090f7207 */ /* 0x000fea0005000000 */
[----:B------:R-:W-:Y:S04]  /*47a0*/  IMAD.MOV R14, RZ, RZ, -R15 ;  /* 0x000000ffff0e7224 */ /* 0x000fe800078e0a0f */
[----:B------:R-:W-:Y:S02]  /*47b0*/  IMAD R14, R26, R14, R9 ;  /* 0x0000000e1a0e7224 */ /* 0x000fe400078e0209 */
[C---:B------:R-:W-:Y:S05]  /*47c0*/  @!P0 IMAD.HI.U32 R10, R3.reuse, R4, RZ ;  /* 0x00000004030a8227 */ /* 0x040fea00078e00ff */
[----:B------:R-:W-:Y:S04]  /*47d0*/  @!P0 SHF.R.U32.HI R10, RZ, R5, R10 ;  /* 0x00000005ff0a8219 */ /* 0x000fe8000001160a */
[----:B------:R-:W-:Y:S01]  /*47e0*/  @!P0 SEL R0, R3, R10, !P2 ;  /* 0x0000000a03008207 */ /* 0x000fe20005000000 */
[----:B------:R-:W-:Y:S03]  /*47f0*/  IMAD.MOV R10, RZ, RZ, -R3 ;  /* 0x000000ffff0a7224 */ /* 0x000fe600078e0a03 */
[----:B------:R-:W-:Y:S01]  /*4800*/  @!P0 IADD3 R15, PT, PT, R15, -R0, RZ ;  /* 0x800000000f0f8210 */ /* 0x000fe20007ffe0ff */
[----:B------:R-:W-:Y:S01]  /*4810*/  @!P0 IMAD R0, R11, R14, R0 ;  /* 0x0000000e0b008224 */ /* 0x000fe200078e0200 */
[----:B------:R-:W-:Y:S01]  /*4820*/  IADD3 R11, PT, PT, -R9, RZ, RZ ;  /* 0x000000ff090b7210 */ /* 0x000fe20007ffe1ff */
[----:B------:R-:W-:Y:S02]  /*4830*/  IMAD R13, R2, R10, R13 ;  /* 0x0000000a020d7224 */ /* 0x000fe400078e020d */
[----:B------:R-:W-:Y:S02]  /*4840*/  @!P0 IMAD R9, R15, R26, R3 ;  /* 0x0000001a0f098224 */ /* 0x000fe400078e0203 */
[----:B------:R-:W-:Y:S02]  /*4850*/  @!P0 IMAD.MOV.U32 R3, RZ, RZ, R0 ;  /* 0x000000ffff038224 */ /* 0x000fe400078e0000 */
[----:B------:R-:W-:Y:S02]  /*4860*/  IMAD R8, R6, R11, R8 ;  /* 0x0000000b06087224 */ /* 0x000fe400078e0208 */
[----:B------:R-:W-:Y:S02]  /*4870*/  IMAD R13, R3, R2, R13 ;  /* 0x00000002030d7224 */ /* 0x000fe400078e020d */
[----:B------:R-:W-:Y:S02]  /*4880*/  IMAD R8, R9, R6, R8 ;  /* 0x0000000609087224 */ /* 0x000fe400078e0208 */
.L_x_87:
[----:B------:R-:W-:Y:S05]  /*4890*/  BRA.U UP0, `(.L_x_88) ;  /* 0x0000000100107547 */ /* 0x000fea000b800000 */
[----:B------:R-:W-:Y:S04]  /*48a0*/  MOV R0, UR6 ;  /* 0x0000000600007c02 */ /* 0x000fe80008000f00 */
[----:B------:R-:W-:Y:S04]  /*48b0*/  SHF.L.U32 R3, R0, 0x1f, RZ ;  /* 0x0000001f00037819 */ /* 0x000fe800000006ff */
[----:B------:R-:W2:Y:S02]  /*48c0*/  SYNCS.PHASECHK.TRANS64.TRYWAIT P0, [UR4+0x68], R3 ;  /* 0x00006803ff0075a7 */ /* 0x000ea40008001104 */
[----:B--2---:R-:W-:Y:S05]  /*48d0*/  @!P0 BRA `(.L_x_89) ;  /* 0x0000004800148947 */ /* 0x004fea0003800000 */
.L_x_88:
[----:B-1----:R-:W-:Y:S02]  /*48e0*/  ISETP.NE.U32.AND P0, PT, R18, RZ, PT ;  /* 0x000000ff1200720c */ /* 0x002fe40003f05070 */
[----:B------:R-:W-:Y:S02]  /*48f0*/  R2UR UR42, R20 ;  /* 0x00000000142a72ca */ /* 0x000fe400000e0000 */
[----:B------:R-:W-:Y:S02]  /*4900*/  R2UR UR43, R21 ;  /* 0x00000000152b72ca */ /* 0x000fe400000e0000 */
[----:B------:R-:W-:Y:S02]  /*4910*/  ISETP.NE.AND.EX P0, PT, R19, RZ, PT, P0 ;  /* 0x000000ff1300720c */ /* 0x000fe40003f05300 */
[----:B------:R-:W-:Y:S02]  /*4920*/  ISETP.NE.U32.AND P2, PT, R18, RZ, PT ;  /* 0x000000ff1200720c */ /* 0x000fe40003f45070 */
[----:B------:R-:W-:Y:S02]  /*4930*/  SHF.L.U32 R12, R37, 0x1f, RZ ;  /* 0x0000001f250c7819 */ /* 0x000fe400000006ff */
[----:B------:R-:W-:Y:S03]  /*4940*/  ISETP.NE.AND.EX P2, PT, R19, RZ, PT, P2 ;  /* 0x000000ff1300720c */ /* 0x000fe60003f45320 */
[----:B------:R-:W-:Y:S02]  /*4950*/  USHF.L.U32 UR42, UR42, 0x7, URZ ;  /* 0x000000072a2a7899 */ /* 0x000fe400080006ff */
[----:B------:R-:W-:Y:S02]  /*4960*/  USHF.L.U32 UR43, UR43, 0x6, URZ ;  /* 0x000000062b2b7899 */ /* 0x000fe400080006ff */
[----:B------:R-:W-:Y:S10]  /*4970*/  @!P0 BRA `(.L_x_90) ;  /* 0x00000000002c8947 */ /* 0x000ff40003800000 */
[----:B------:R-:W-:Y:S01]  /*4980*/  ISETP.NE.U32.AND P0, PT, R16, RZ, PT ;  /* 0x000000ff1000720c */ /* 0x000fe20003f05070 */
[----:B------:R-:W-:Y:S03]  /*4990*/  IMAD.MOV.U32 R63, RZ, RZ, 0x1 ;  /* 0x00000001ff3f7424 */ /* 0x000fe600078e00ff */
[----:B------:R-:W-:Y:S11]  /*49a0*/  ISETP.NE.AND.EX P0, PT, R17, RZ, PT, P0 ;  /* 0x000000ff1100720c */ /* 0x000ff60003f05300 */
[----:B------:R-:W-:Y:S02]  /*49b0*/  @!UPT UIADD3 URZ, UPT, UPT, URZ, URZ, URZ ;  /* 0x000000fffffff290 */ /* 0x000fe4000fffe0ff */
[----:B------:R-:W1:Y:S01]  /*49c0*/  @P0 LDC.64 R10, c[0x0][0x888] ;  /* 0x00022200ff0a0b82 */ /* 0x000e620000000a00 */
[----:B--2---:R-:W-:Y:S04]  /*49d0*/  @P0 IMAD R0, R18, UR36, RZ ;  /* 0x0000002412000c24 */ /* 0x004fe8000f8e02ff */
[----:B-1----:R-:W-:Y:S04]  /*49e0*/  @P0 IMAD.WIDE R10, R0, 0x4, R10 ;  /* 0x00000004000a0825 */ /* 0x002fe800078e020a */
[----:B------:R-:W-:Y:S01]  /*49f0*/  HFMA2 R0, -RZ, RZ, 0, 5.9604644775390625e-08 ;  /* 0x00000001ff007431 */ /* 0x000fe200000001ff */
[----:B------:R1:W5:Y:S04]  /*4a00*/  @P0 LDG.E R35, desc[UR46][R10.64] ;  /* 0x0000002e0a230981 */ /* 0x000368000c1e1900 */
[----:B------:R-:W-:Y:S01]  /*4a10*/  @!P0 PRMT R63, R0, 0x7610, R63 ;  /* 0x00007610003f8816 */ /* 0x000fe2000000003f */
[----:B-1----:R-:W3:Y:S06]  /*4a20*/  @!P0 LDC R35, c[0x0][0x880] ;  /* 0x00022000ff238b82 */ /* 0x002eec0000000800 */
.L_x_90:
[----:B---3-5:R-:W-:Y:S01]  /*4a30*/  @!P2 FSETP.EQ.AND P0, PT, R35, RZ, PT ;  /* 0x000000ff2300a20b */ /* 0x028fe20003f02000 */
[----:B------:R-:W-:Y:S01]  /*4a40*/  @!UPT UIADD3 URZ, UPT, UPT, URZ, URZ, URZ ;  /* 0x000000fffffff290 */ /* 0x000fe2000fffe0ff */
[----:B------:R-:W-:Y:S11]  /*4a50*/  @!P2 BRA `(.L_x_91) ;  /* 0x000000000018a947 */ /* 0x000ff60003800000 */
[----:B------:R-:W-:Y:S02]  /*4a60*/  LOP3.LUT P2, RZ, R63, 0xff, RZ, 0xc0, !PT ;  /* 0x000000ff3fff7812 */ /* 0x000fe4000784c0ff */
[----:B------:R-:W-:Y:S04]  /*4a70*/  ISETP.NE.U32.AND P0, PT, R16, RZ, PT ;  /* 0x000000ff1000720c */ /* 0x000fe80003f05070 */
[----:B------:R-:W-:Y:S04]  /*4a80*/  ISETP.NE.AND.EX P0, PT, R17, RZ, PT, P0 ;  /* 0x000000ff1100720c */ /* 0x000fe80003f05300 */
[----:B------:R-:W-:Y:S03]  /*4a90*/  PLOP3.LUT P0, PT, P0, PT, PT, 0x8, 0x80 ;  /* 0x000000000080781c */ /* 0x000fe6000070e170 */
[----:B------:R-:W-:Y:S11]  /*4aa0*/  @P2 FSETP.EQ.AND P0, PT, R35, RZ, PT ;  /* 0x000000ff2300220b */ /* 0x000ff60003f02000 */
[----:B------:R-:W-:Y:S02]  /*4ab0*/  @!UPT UIADD3 URZ, UPT, UPT, URZ, URZ, URZ ;  /* 0x000000fffffff290 */ /* 0x000fe4000fffe0ff */
.L_x_91:
[----:B------:R-:W1:Y:S01]  /*4ac0*/  SYNCS.PHASECHK.TRANS64.TRYWAIT P2, [UR4+0x40], R12 ;  /* 0x0000400cff0075a7 */ /* 0x000e620008041104 */
[----:B------:R-:W-:Y:S04]  /*4ad0*/  ELECT P4, URZ, PT ;  /* 0x0000000000ff782f */ /* 0x000fe80003880000 */
[----:B------:R-:W-:Y:S11]  /*4ae0*/  PLOP3.LUT P4, PT, P0, P4, PT, 0xf2, 0x2f ;  /* 0x00000000002f781c */ /* 0x000ff60000789e72 */
[----:B------:R-:W-:Y:S02]  /*4af0*/  @!UPT UIADD3 URZ, UPT, UPT, URZ, URZ, URZ ;  /* 0x000000fffffff290 */ /* 0x000fe4000fffe0ff */
[----:B------:R-:W-:Y:S05]  /*4b00*/  @!P4 IADD3 R9, P0, PT, R38, 0x580, RZ ;  /* 0x000005802609c810 */ /* 0x000fea0007f1e0ff */
[----:B--2---:R-:W-:Y:S01]  /*4b10*/  @!P4 IMAD.X R0, RZ, RZ, R39, P0 ;  /* 0x000000ffff00c224 */ /* 0x004fe200000e0627 */
[----:B-1----:R-:W-:Y:S07]  /*4b20*/  @!P2 BRA `(.L_x_92) ;  /* 0x000000440098a947 */ /* 0x002fee0003800000 */
.L_x_178:
[----:B------:R-:W-:Y:S01]  /*4b30*/  @!P4 R2UR UR8, R9 ;  /* 0x000000000908c2ca */ /* 0x000fe200000e0000 */
[----:B------:R-:W-:Y:S01]  /*4b40*/  VOTEU.ALL UP0, P4 ;  /* 0x0000000000ff7886 */ /* 0x000fe20002000000 */
[----:B------:R-:W-:Y:S01]  /*4b50*/  @!P4 R2UR UR7, R0 ;  /* 0x000000000007c2ca */ /* 0x000fe200000e0000 */
[----:B------:R-:W-:Y:S01]  /*4b60*/  VOTEU.ALL UP1, P4 ;  /* 0x0000000000ff7886 */ /* 0x000fe20002020000 */
[----:B------:R-:W-:Y:S01]  /*4b70*/  UMOV UR14, 0x0 ;  /* 0x00000000000e7882 */ /* 0x000fe20000000000 */
[----:B------:R-:W-:Y:S01]  /*4b80*/  UMOV UR15, 0x10000000 ;  /* 0x10000000000f7882 */ /* 0x000fe20000000000 */
[----:B------:R-:W-:Y:S01]  /*4b90*/  @!UP0 UIADD3 UR40, UPT, UPT, UR4, 0x200, URZ ;  /* 0x0000020004288890 */ /* 0x000fe2000fffe0ff */
[----:B------:R-:W-:Y:S01]  /*4ba0*/  @!P4 IMAD.MOV.U32 R0, RZ, RZ, 0x1000 ;  /* 0x00001000ff00c424 */ /* 0x000fe200078e00ff */
[----:B------:R-:W-:Y:S01]  /*4bb0*/  UMOV UR44, UR36 ;  /* 0x00000024002c7c82 */ /* 0x000fe20008000000 */
[----:B------:R-:W-:Y:S01]  /*4bc0*/  @!UP0 UIADD3 UR10, UPT, UPT, UR42, 0x40, URZ ;  /* 0x000000402a0a8890 */ /* 0x000fe2000fffe0ff */
[----:B------:R-:W-:Y:S01]  /*4bd0*/  @!P4 IADD3 R9, P0, PT, R38, 0x580, RZ ;  /* 0x000005802609c810 */ /* 0x000fe20007f1e0ff */
[----:B------:R-:W-:Y:S01]  /*4be0*/  UMOV UR9, UR41 ;  /* 0x0000002900097c82 */ /* 0x000fe20008000000 */
[----:B------:R-:W-:Y:S01]  /*4bf0*/  UMOV UR11, UR43 ;  /* 0x0000002b000b7c82 */ /* 0x000fe20008000000 */
[----:B------:R-:W-:Y:S01]  /*4c00*/  IMAD.U32 R10, RZ, RZ, UR8 ;  /* 0x00000008ff0a7e24 */ /* 0x000fe2000f8e00ff */
[----:B------:R-:W-:Y:S01]  /*4c10*/  @!UP0 UIADD3 UR8, UPT, UPT, UR4, 0xa00, URZ ;  /* 0x00000a0004088890 */ /* 0x000fe2000fffe0ff */
[----:B------:R-:W-:Y:S01]  /*4c20*/  IMAD.U32 R11, RZ, RZ, UR7 ;  /* 0x00000007ff0b7e24 */ /* 0x000fe2000f8e00ff */
[----:B------:R-:W-:Y:S01]  /*4c30*/  VOTEU.ALL UP0, P4 ;  /* 0x0000000000ff7886 */ /* 0x000fe20002000000 */
[----:B------:R-:W-:Y:S01]  /*4c40*/  UMOV UR12, UR36 ;  /* 0x00000024000c7c82 */ /* 0x000fe20008000000 */
[----:B------:R-:W-:Y:S01]  /*4c50*/  @!P4 R2UR UR16, R10 ;  /* 0x000000000a10c2ca */ /* 0x000fe200000e0000 */
[----:B------:R-:W-:Y:S01]  /*4c60*/  UPRMT UR7, UR37, 0x654, UR41 ;  /* 0x0000065425077896 */ /* 0x000fe20008000029 */
[----:B------:R-:W-:Y:S11]  /*4c70*/  @!P4 R2UR UR17, R11 ;  /* 0x000000000b11c2ca */ /* 0x000ff600000e0000 */
[----:B------:R-:W-:Y:S02]  /*4c80*/  @!UPT UIADD3 URZ, UPT, UPT, URZ, URZ, URZ ;  /* 0x000000fffffff290 */ /* 0x000fe4000fffe0ff */
[----:B------:R2:W-:Y:S01]  /*4c90*/  @!UP1 UTMALDG.3D [UR40], [UR16], desc[UR14] ;  /* 0x00000e28100095b4 */ /* 0x0005e20008011000 */
[----:B------:R2:W-:Y:S01]  /*4ca0*/  @!UP0 UTMALDG.3D [UR8], [UR16], desc[UR14] ;  /* 0x00000e08100085b4 */ /* 0x0005e20008011000 */
[----:B------:R3:W-:Y:S01]  /*4cb0*/  @!P4 SYNCS.ARRIVE.TRANS64.RED.A0TR RZ, [UR4+0x20], R0 ;  /* 0x00002000ffffc9a7 */ /* 0x0007e20008300404 */
[----:B------:R-:W-:Y:S01]  /*4cc0*/  SYNCS.ARRIVE.TRANS64.RED.A1T0 RZ, [UR7], RZ ;  /* 0x000000ffffff79a7 */ /* 0x000fe20008100407 */
[----:B---3--:R-:W-:Y:S01]  /*4cd0*/  @!P4 IMAD.X R0, RZ, RZ, R39, P0 ;  /* 0x000000ffff00c224 */ /* 0x008fe200000e0627 */
[----:B------:R-:W3:Y:S02]  /*4ce0*/  SYNCS.PHASECHK.TRANS64.TRYWAIT P2, [UR4+0x48], R12 ;  /* 0x0000480cff0075a7 */ /* 0x000ee40008041104 */
[----:B--23--:R-:W-:Y:S05]  /*4cf0*/  @!P2 BRA `(.L_x_93) ;  /* 0x00000044003ca947 */ /* 0x00cfea0003800000 */
.L_x_180:
        /* <DEDUP_REMOVED lines=8> */
[----:B------:R-:W-:Y:S01]  /*4d80*/  @!UP0 UIADD3 UR32, UPT, UPT, UR4, 0x1200, URZ ;  /* 0x0000120004208890 */ /* 0x000fe2000fffe0ff */
[----:B------:R-:W-:Y:S01]  /*4d90*/  @!P4 IADD3 R21, P0, PT, R38, 0x580, RZ ;  /* 0x000005802615c810 */ /* 0x000fe20007f1e0ff */
[----:B------:R-:W-:Y:S01]  /*4da0*/  UMOV UR35, UR43 ;  /* 0x0000002b00237c82 */ /* 0x000fe20008000000 */
[----:B------:R-:W-:Y:S02]  /*4db0*/  @!UP0 UIADD3 UR10, UPT, UPT, UR42, 0x50, URZ ;  /* 0x000000502a0a8890 */ /* 0x000fe4000fffe0ff */
[----:B------:R-:W-:Y:S01]  /*4dc0*/  IMAD.U32 R10, RZ, RZ, UR8 ;  /* 0x00000008ff0a7e24 */ /* 0x000fe2000f8e00ff */
[----:B------:R-:W-:Y:S01]  /*4dd0*/  @!UP0 UIADD3 UR8, UPT, UPT, UR4, 0x1a00, URZ ;  /* 0x00001a0004088890 */ /* 0x000fe2000fffe0ff */
[----:B------:R-:W-:Y:S01]  /*4de0*/  IMAD.U32 R11, RZ, RZ, UR7 ;  /* 0x00000007ff0b7e24 */ /* 0x000fe2000f8e00ff */
[----:B------:R-:W-:Y:S01]  /*4df0*/  VOTEU.ALL UP0, P4 ;  /* 0x0000000000ff7886 */ /* 0x000fe20002000000 */
[----:B------:R-:W-:Y:S01]  /*4e00*/  UMOV UR9, UR33 ;  /* 0x0000002100097c82 */ /* 0x000fe20008000000 */
[----:B------:R-:W-:Y:S01]  /*4e10*/  @!P4 R2UR UR16, R10 ;  /* 0x000000000a10c2ca */ /* 0x000fe200000e0000 */
[----:B------:R-:W-:Y:S01]  /*4e20*/  UMOV UR11, UR43 ;  /* 0x0000002b000b7c82 */ /* 0x000fe20008000000 */
[----:B------:R-:W-:Y:S01]  /*4e30*/  @!P4 R2UR UR17, R11 ;  /* 0x000000000b11c2ca */ /* 0x000fe200000e0000 */
[----:B------:R-:W-:Y:S01]  /*4e40*/  UMOV UR12, UR36 ;  /* 0x00000024000c7c82 */ /* 0x000fe20008000000 */
[----:B------:R-:W-:Y:S01]  /*4e50*/  UPRMT UR7, UR37, 0x654, UR33 ;  /* 0x0000065425077896 */ /* 0x000fe20008000021 */
[----:B------:R-:W-:Y:S10]  /*4e60*/  @!P4 IMAD.X R20, RZ, RZ, R39, P0 ;  /* 0x000000ffff14c224 */ /* 0x000ff400000e0627 */
[----:B------:R2:W-:Y:S01]  /*4e70*/  @!UP1 UTMALDG.3D [UR32], [UR16], desc[UR14] ;  /* 0x00000e20100095b4 */ /* 0x0005e20008011000 */
[----:B------:R2:W-:Y:S01]  /*4e80*/  @!UP0 UTMALDG.3D [UR8], [UR16], desc[UR14] ;  /* 0x00000e08100085b4 */ /* 0x0005e20008011000 */
[----:B------:R2:W-:Y:S01]  /*4e90*/  @!P4 SYNCS.ARRIVE.TRANS64.RED.A0TR RZ, [UR4+0x28], R0 ;  /* 0x00002800ffffc9a7 */ /* 0x0005e20008300404 */
[----:B------:R-:W-:Y:S01]  /*4ea0*/  SYNCS.ARRIVE.TRANS64.RED.A1T0 RZ, [UR7], RZ ;  /* 0x000000ffffff79a7 */ /* 0x000fe20008100407 */
[----:B------:R-:W3:Y:S02]  /*4eb0*/  SYNCS.PHASECHK.TRANS64.TRYWAIT P2, [UR4+0x50], R12 ;  /* 0x0000500cff0075a7 */ /* 0x000ee40008041104 */
[----:B--23--:R-:W-:Y:S05]  /*4ec0*/  @!P2 BRA `(.L_x_94) ;  /* 0x0000004000e0a947 */ /* 0x00cfea0003800000 */
.L_x_182:
[----:B------:R-:W2:Y:S01]  /*4ed0*/  LDC.64 R14, c[0x0][0xb10] ;  /* 0x0002c400ff0e7b82 */ /* 0x000ea20000000a00 */
[----:B------:R-:W-:Y:S01]  /*4ee0*/  @!P4 R2UR UR8, R21 ;  /* 0x000000001508c2ca */ /* 0x000fe200000e0000 */
[----:B------:R-:W-:Y:S01]  /*4ef0*/  VOTEU.ALL UP0, P4 ;  /* 0x0000000000ff7886 */ /* 0x000fe20002000000 */
[----:B------:R-:W-:Y:S01]  /*4f00*/  @!P4 R2UR UR7, R20 ;  /* 0x000000001407c2ca */ /* 0x000fe200000e0000 */
[----:B------:R-:W-:Y:S01]  /*4f10*/  VOTEU.ALL UP1, P4 ;  /* 0x0000000000ff7886 */ /* 0x000fe20002020000 */
[----:B------:R-:W-:Y:S03]  /*4f20*/  UMOV UR14, 0x0 ;  /* 0x00000000000e7882 */ /* 0x000fe60000000000 */
[----:B------:R-:W3:Y:S01]  /*4f30*/  LDC.64 R10, c[0x0][0xb18] ;  /* 0x0002c600ff0a7b82 */ /* 0x000ee20000000a00 */
[----:B------:R-:W-:Y:S01]  /*4f40*/  @!UP0 UIADD3 UR26, UPT, UPT, UR42, 0x20, URZ ;  /* 0x000000202a1a8890 */ /* 0x000fe2000fffe0ff */
[----:B------:R-:W-:Y:S01]  /*4f50*/  @P3 SHF.R.U32.HI R33, RZ, 0x10, R29 ;  /* 0x00000010ff213819 */ /* 0x000fe2000001161d */
[----:B------:R-:W-:Y:S01]  /*4f60*/  @!UP0 UIADD3 UR24, UPT, UPT, UR4, 0x2200, URZ ;  /* 0x0000220004188890 */ /* 0x000fe2000fffe0ff */
[----:B------:R-:W-:Y:S01]  /*4f70*/  VIADD R36, R36, 0x1 ;  /* 0x0000000124247836 */ /* 0x000fe20000000000 */
[----:B------:R-:W-:Y:S03]  /*4f80*/  UMOV UR15, 0x10000000 ;  /* 0x10000000000f7882 */ /* 0x000fe60000000000 */
[----:B------:R-:W4:Y:S01]  /*4f90*/  @!P1 LDC R0, c[0x0][0xb20] ;  /* 0x0002c800ff009b82 */ /* 0x000f220000000800 */
[----:B------:R-:W-:Y:S01]  /*4fa0*/  UMOV UR27, UR43 ;  /* 0x0000002b001b7c82 */ /* 0x000fe20008000000 */
[----:B------:R-:W-:Y:S01]  /*4fb0*/  IMAD.U32 R20, RZ, RZ, UR8 ;  /* 0x00000008ff147e24 */ /* 0x000fe2000f8e00ff */
[----:B------:R-:W-:Y:S05]  /*4fc0*/  UMOV UR28, UR36 ;  /* 0x00000024001c7c82 */ /* 0x000fea0008000000 */
[----:B-1----:R-:W1:Y:S01]  /*4fd0*/  @!P1 LDC R3, c[0x0][0xb0c] ;  /* 0x0002c300ff039b82 */ /* 0x002e620000000800 */
[----:B------:R-:W-:Y:S01]  /*4fe0*/  IMAD.U32 R21, RZ, RZ, UR7 ;  /* 0x00000007ff157e24 */ /* 0x000fe2000f8e00ff */
[----:B------:R-:W-:Y:S01]  /*4ff0*/  @!UP0 UIADD3 UR10, UPT, UPT, UR42, 0x60, URZ ;  /* 0x000000602a0a8890 */ /* 0x000fe2000fffe0ff */
[----:B------:R-:W-:Y:S01]  /*5000*/  @!P4 R2UR UR16, R20 ;  /* 0x000000001410c2ca */ /* 0x000fe200000e0000 */
[----:B------:R-:W-:Y:S01]  /*5010*/  @!UP0 UIADD3 UR8, UPT, UPT, UR4, 0x2a00, URZ ;  /* 0x00002a0004088890 */ /* 0x000fe2000fffe0ff */
[----:B------:R-:W-:Y:S01]  /*5020*/  @!P4 IMAD.MOV.U32 R20, RZ, RZ, 0x1000 ;  /* 0x00001000ff14c424 */ /* 0x000fe200078e00ff */
[----:B------:R-:W-:Y:S01]  /*5030*/  @!P4 R2UR UR17, R21 ;  /* 0x000000001511c2ca */ /* 0x000fe200000e0000 */
[----:B------:R-:W-:Y:S01]  /*5040*/  VOTEU.ALL UP0, P4 ;  /* 0x0000000000ff7886 */ /* 0x000fe20002000000 */
[----:B------:R-:W-:Y:S01]  /*5050*/  UMOV UR9, UR25 ;  /* 0x0000001900097c82 */ /* 0x000fe20008000000 */
[----:B------:R-:W-:Y:S01]  /*5060*/  UMOV UR11, UR43 ;  /* 0x0000002b000b7c82 */ /* 0x000fe20008000000 */
[----:B------:R-:W-:Y:S01]  /*5070*/  UMOV UR12, UR36 ;  /* 0x00000024000c7c82 */ /* 0x000fe20008000000 */
[----:B------:R-:W-:Y:S08]  /*5080*/  UPRMT UR7, UR37, 0x654, UR25 ;  /* 0x0000065425077896 */ /* 0x000ff00008000019 */
[----:B------:R1:W-:Y:S02]  /*5090*/  @!UP1 UTMALDG.3D [UR24], [UR16], desc[UR14] ;  /* 0x00000e18100095b4 */ /* 0x0003e40008011000 */
[----:B-1----:R-:W-:Y:S01]  /*50a0*/  @!P1 ISETP.NE.AND P2, PT, R3, 0x1, PT ;  /* 0x000000010300980c */ /* 0x002fe20003f45270 */
[C---:B--2---:R-:W-:Y:S01]  /*50b0*/  @!P1 IMAD.HI.U32 R14, R13.reuse, R14, RZ ;  /* 0x0000000e0d0e9227 */ /* 0x044fe200078e00ff */
[----:B---3--:R-:W-:Y:S01]  /*50c0*/  @!P1 ISETP.NE.AND P0, PT, R10, 0x1, PT ;  /* 0x000000010a00980c */ /* 0x008fe20003f05270 */
[----:B------:R1:W-:Y:S01]  /*50d0*/  @!UP0 UTMALDG.3D [UR8], [UR16], desc[UR14] ;  /* 0x00000e08100085b4 */ /* 0x0003e20008011000 */
[----:B------:R1:W-:Y:S01]  /*50e0*/  @!P4 SYNCS.ARRIVE.TRANS64.RED.A0TR RZ, [UR4+0x30], R20 ;  /* 0x00003014ffffc9a7 */ /* 0x0003e20008300404 */
[C---:B------:R-:W-:Y:S01]  /*50f0*/  @!P1 IMAD.HI.U32 R11, R8.reuse, R11, RZ ;  /* 0x0000000b080b9227 */ /* 0x040fe200078e00ff */
[----:B------:R-:W-:Y:S04]  /*5100*/  @!P1 SHF.R.U32.HI R14, RZ, R15, R14 ;  /* 0x0000000fff0e9219 */ /* 0x000fe8000001160e */
[----:B----4-:R-:W-:Y:S02]  /*5110*/  @!P1 SHF.R.U32.HI R9, RZ, R0, R11 ;  /* 0x00000000ff099219 */ /* 0x010fe4000001160b */
[----:B------:R-:W-:Y:S02]  /*5120*/  @!P1 SEL R14, R13, R14, !P2 ;  /* 0x0000000e0d0e9207 */ /* 0x000fe40005000000 */
[----:B------:R-:W-:Y:S05]  /*5130*/  @!P1 SEL R9, R8, R9, !P0 ;  /* 0x0000000908099207 */ /* 0x000fea0004000000 */
[----:B------:R-:W-:Y:S01]  /*5140*/  @!P1 IMAD.IADD R0, R9, 0x1, -R14 ;  /* 0x0000000109009824 */ /* 0x000fe200078e0a0e */
[----:B------:R-:W-:Y:S01]  /*5150*/  SYNCS.ARRIVE.TRANS64.RED.A1T0 RZ, [UR7], RZ ;  /* 0x000000ffffff79a7 */ /* 0x000fe20008100407 */
[----:B------:R-:W-:Y:S02]  /*5160*/  @!P1 IMAD.IADD R9, R14, 0x1, -R9 ;  /* 0x000000010e099824 */ /* 0x000fe400078e0a09 */
[----:B------:R-:W-:Y:S02]  /*5170*/  @!P1 IMAD R13, R0, R3, R13 ;  /* 0x00000003000d9224 */ /* 0x000fe400078e020d */
[----:B------:R-:W-:Y:S01]  /*5180*/  @!P1 IMAD R8, R9, R10, R8 ;  /* 0x0000000a09089224 */ /* 0x000fe200078e0208 */
[----:B------:R-:W2:Y:S02]  /*5190*/  SYNCS.PHASECHK.TRANS64.TRYWAIT P5, [UR4+0x58], R12 ;  /* 0x0000580cff0075a7 */ /* 0x000ea400080a1104 */
[----:B-12---:R-:W-:Y:S05]  /*51a0*/  @!P5 BRA `(.L_x_95) ;  /* 0x000000400040d947 */ /* 0x006fea0003800000 */
.L_x_184:
[----:B-1----:R-:W-:Y:S01]  /*51b0*/  @!P4 IADD3 R3, P0, PT, R38, 0x580, RZ ;  /* 0x000005802603c810 */ /* 0x002fe20007f1e0ff */
[----:B------:R-:W-:Y:S01]  /*51c0*/  VOTEU.ALL UP0, P4 ;  /* 0x0000000000ff7886 */ /* 0x000fe20002000000 */
[----:B------:R-:W-:Y:S01]  /*51d0*/  VOTEU.ALL UP1, P4 ;  /* 0x0000000000ff7886 */ /* 0x000fe20002020000 */
[----:B------:R-:W-:Y:S01]  /*51e0*/  UMOV UR14, 0x0 ;  /* 0x00000000000e7882 */ /* 0x000fe20000000000 */
[----:B------:R-:W-:Y:S01]  /*51f0*/  @!P4 R2UR UR8, R3 ;  /* 0x000000000308c2ca */ /* 0x000fe200000e0000 */
[----:B------:R-:W-:Y:S01]  /*5200*/  @!P4 IMAD.X R0, RZ, RZ, R39, P0 ;  /* 0x000000ffff00c224 */ /* 0x000fe200000e0627 */
[----:B------:R-:W-:Y:S01]  /*5210*/  @!UP0 UIADD3 UR17, UPT, UPT, UR4, 0x38, URZ ;  /* 0x0000003804118890 */ /* 0x000fe2000fffe0ff */
[----:B------:R-:W-:Y:S01]  /*5220*/  ISETP.NE.AND P0, PT, R36, 0x2, PT ;  /* 0x000000022400780c */ /* 0x000fe20003f05270 */
[----:B------:R-:W-:Y:S01]  /*5230*/  @!UP0 UIADD3 UR18, UPT, UPT, UR42, 0x30, URZ ;  /* 0x000000302a128890 */ /* 0x000fe2000fffe0ff */
[----:B------:R-:W-:Y:S01]  /*5240*/  LOP3.LUT R37, R37, 0x1, RZ, 0x3c, !PT ;  /* 0x0000000125257812 */ /* 0x000fe200078e3cff */
[----:B------:R-:W-:Y:S01]  /*5250*/  @!UP0 UIADD3 UR16, UPT, UPT, UR4, 0x3200, URZ ;  /* 0x0000320004108890 */ /* 0x000fe2000fffe0ff */
[----:B------:R-:W-:Y:S01]  /*5260*/  @!P4 R2UR UR7, R0 ;  /* 0x000000000007c2ca */ /* 0x000fe200000e0000 */
[----:B------:R-:W-:Y:S01]  /*5270*/  UMOV UR15, 0x10000000 ;  /* 0x10000000000f7882 */ /* 0x000fe20000000000 */
[----:B------:R-:W-:Y:S01]  /*5280*/  UMOV UR19, UR43 ;  /* 0x0000002b00137c82 */ /* 0x000fe20008000000 */
[----:B------:R-:W-:Y:S01]  /*5290*/  UMOV UR20, UR36 ;  /* 0x0000002400147c82 */ /* 0x000fe20008000000 */
[----:B------:R-:W-:Y:S01]  /*52a0*/  @!UP0 UIADD3 UR10, UPT, UPT, UR42, 0x70, URZ ;  /* 0x000000702a0a8890 */ /* 0x000fe2000fffe0ff */
[----:B------:R-:W-:Y:S01]  /*52b0*/  SEL R3, RZ, 0x1, P0 ;  /* 0x00000001ff037807 */ /* 0x000fe20000000000 */
[----:B------:R-:W-:Y:S01]  /*52c0*/  IMAD.U32 R10, RZ, RZ, UR8 ;  /* 0x00000008ff0a7e24 */ /* 0x000fe2000f8e00ff */
[----:B------:R-:W-:Y:S01]  /*52d0*/  @!UP0 UIADD3 UR8, UPT, UPT, UR4, 0x3a00, URZ ;  /* 0x00003a0004088890 */ /* 0x000fe2000fffe0ff */
[----:B------:R-:W-:Y:S01]  /*52e0*/  IMAD.IADD R20, R8, 0x1, R62 ;  /* 0x0000000108147824 */ /* 0x000fe200078e023e */
[----:B------:R-:W-:Y:S01]  /*52f0*/  VOTEU.ALL UP0, P4 ;  /* 0x0000000000ff7886 */ /* 0x000fe20002000000 */
[----:B------:R-:W-:Y:S01]  /*5300*/  UMOV UR11, UR43 ;  /* 0x0000002b000b7c82 */ /* 0x000fe20008000000 */
[----:B------:R-:W-:Y:S01]  /*5310*/  @!P4 R2UR UR22, R10 ;  /* 0x000000000a16c2ca */ /* 0x000fe200000e0000 */
[----:B------:R-:W-:Y:S01]  /*5320*/  UMOV UR12, UR36 ;  /* 0x00000024000c7c82 */ /* 0x000fe20008000000 */
[----:B------:R-:W-:Y:S01]  /*5330*/  IMAD.U32 R11, RZ, RZ, UR7 ;  /* 0x00000007ff0b7e24 */ /* 0x000fe2000f8e00ff */
[----:B------:R-:W-:Y:S01]  /*5340*/  UMOV UR9, UR17 ;  /* 0x0000001100097c82 */ /* 0x000fe20008000000 */
[----:B------:R-:W-:Y:S01]  /*5350*/  @P3 R2UR UR36, R33 ;  /* 0x00000000212432ca */ /* 0x000fe200000e0000 */
[----:B------:R-:W-:Y:S01]  /*5360*/  IMAD.IADD R21, R13, 0x1, R64 ;  /* 0x000000010d157824 */ /* 0x000fe200078e0240 */
[----:B------:R-:W-:Y:S02]  /*5370*/  LOP3.LUT R34, R34, R3, RZ, 0x3c, !PT ;  /* 0x0000000322227212 */ /* 0x000fe400078e3cff */
[----:B------:R-:W-:Y:S02]  /*5380*/  @!P4 R2UR UR23, R11 ;  /* 0x000000000b17c2ca */ /* 0x000fe400000e0000 */
[----:B------:R-:W-:Y:S11]  /*5390*/  SEL R36, R36, RZ, P0 ;  /* 0x000000ff24247207 */ /* 0x000ff60000000000 */
[----:B------:R2:W-:Y:S01]  /*53a0*/  @!UP1 UTMALDG.3D [UR16], [UR22], desc[UR14] ;  /* 0x00000e10160095b4 */ /* 0x0005e20008011000 */
[----:B------:R2:W-:Y:S01]  /*53b0*/  @!UP0 UTMALDG.3D [UR8], [UR22], desc[UR14] ;  /* 0x00000e08160085b4 */ /* 0x0005e20008011000 */
[----:B------:R2:W-:Y:S01]  /*53c0*/  @!P4 SYNCS.ARRIVE.TRANS64.RED.A0TR RZ, [UR4+0x38], R27 ;  /* 0x0000381bffffc9a7 */ /* 0x0005e20008300404 */
[----:B------:R-:W-:Y:S01]  /*53d0*/  UPLOP3.LUT UP0, UPT, UPT, UPT, UPT, 0x80, 0x8 ;  /* 0x000000000008789c */ /* 0x000fe20003f0f070 */
[----:B------:R-:W-:Y:S01]  /*53e0*/  SYNCS.ARRIVE.TRANS64.RED.A1T0 RZ, [UR5], RZ ;  /* 0x000000ffffff79a7 */ /* 0x000fe20008100405 */
[----:B------:R-:W-:Y:S09]  /*53f0*/  @P3 BRA `(.L_x_96) ;  /* 0xfffffff0002c3947 */ /* 0x000ff2000383ffff */
[----:B------:R-:W-:-:S04]  /*5400*/  SHF.L.U32 R3, R37, 0x1f, RZ ;  /* 0x0000001f25037819 */ /* 0x000fc800000006ff */
[----:B------:R-:W1:Y:S02]  /*5410*/  SYNCS.PHASECHK.TRANS64.TRYWAIT P0, [UR4+0x40], R3 ;  /* 0x00004003ff0075a7 */ /* 0x000e640008001104 */
[----:B-1----:R-:W-:Y:S05]  /*5420*/  @!P0 BRA `(.L_x_97) ;  /* 0x0000003c00b88947 */ /* 0x002fea0003800000 */
.L_x_186:
[----:B------:R-:W3:Y:S02]  /*5430*/  SYNCS.PHASECHK.TRANS64.TRYWAIT P0, [UR4+0x48], R3 ;  /* 0x00004803ff0075a7 */ /* 0x000ee40008001104 */
[----:B---3--:R-:W-:Y:S05]  /*5440*/  @!P0 BRA `(.L_x_98) ;  /* 0x0000003c00c88947 */ /* 0x008fea0003800000 */
.L_x_188:
[----:B------:R-:W3:Y:S02]  /*5450*/  SYNCS.PHASECHK.TRANS64.TRYWAIT P0, [UR4+0x50], R3 ;  /* 0x00005003ff0075a7 */ /* 0x000ee40008001104 */
[----:B---3--:R-:W-:Y:S05]  /*5460*/  @!P0 BRA `(.L_x_99) ;  /* 0x0000003c00d88947 */ /* 0x008fea0003800000 */
.L_x_190:
[----:B-1----:R-:W-:-:S07]  /*5470*/  MOV R0, UR4 ;  /* 0x0000000400007c02 */ /* 0x002fce0008000f00 */
.L_x_100:
[----:B-1----:R-:W-:-:S04]  /*5480*/  SHF.L.U32 R3, R37, 0x1f, RZ ;  /* 0x0000001f25037819 */ /* 0x002fc800000006ff */
[----:B------:R1:W3:Y:S03]  /*5490*/  SYNCS.PHASECHK.TRANS64.TRYWAIT P0, [R0+URZ+0x58], R3 ;  /* 0x00005803000075a7 */ /* 0x0002e600080011ff */
[----:B---3--:R-:W-:Y:S05]  /*54a0*/  @!P0 NANOSLEEP.SYNCS 0x989680 ;  /* 0x009896800000895d */ /* 0x008fea0003900000 */
[----:B------:R-:W3:Y:S02]  /*54b0*/  @!P0 SYNCS.PHASECHK.TRANS64 P0, [R0+URZ+0x58], R3 ;  /* 0x00005803000085a7 */ /* 0x000ee400080010ff */
[----:B--23--:R-:W-:Y:S05]  /*54c0*/  @P0 EXIT ;  /* 0x000000000000094d */ /* 0x00cfea0003800000 */
[----:B------:R-:W-:Y:S05]  /*54d0*/  BRA `(.L_x_100) ;  /* 0xfffffffc00e87947 */ /* 0x000fea000383ffff */
.L_x_85:
[----:B------:R-:W-:-:S06]  /*54e0*/  UISETP.GE.AND UP0, UPT, UR10, 0x4, UPT ;  /* 0x000000040a00788c */ /* 0x000fcc000bf06270 */
[----:B------:R-:W-:-:S13]  /*54f0*/  PLOP3.LUT P0, PT, PT, PT, UP0, 0x80, 0x8 ;  /* 0x000000000008781c */ /* 0x000fda0003f0f008 */
[----:B------:R-:W-:Y:S05]  /*5500*/  @!P0 EXIT ;  /* 0x000000000000894d */ /* 0x000fea0003800000 */
[----:B------:R-:W-:Y:S01]  /*5510*/  BAR.SYNC.DEFER_BLOCKING 0x6, 0xa0 ;  /* 0x0182800000007b1d */ /* 0x000fe20000010000 */
[----:B------:R-:W-:Y:S02]  /*5520*/  IMAD.SHL.U32 R4, R70, 0x200000, RZ ;  /* 0x0020000046047824 */ /* 0x000fe400078e00ff */
[----:B------:R-:W-:Y:S02]  /*5530*/  HFMA2 R75, -RZ, RZ, 0, 5.9604644775390625e-08 ;  /* 0x00000001ff4b7431 */ /* 0x000fe400000001ff */
[C---:B------:R-:W-:Y:S01]  /*5540*/  IMAD.SHL.U32 R69, R76.reuse, 0x10, RZ ;  /* 0x000000104c457824 */ /* 0x040fe200078e00ff */
[----:B------:R-:W-:Y:S01]  /*5550*/  MOV R73, RZ ;  /* 0x000000ff00497202 */ /* 0x000fe20000000f00 */
[----:B------:R-:W-:Y:S01]  /*5560*/  IMAD.U32 R33, R76, 0x10000, RZ ;  /* 0x000100004c217824 */ /* 0x000fe200078e00ff */
[----:B------:R-:W-:Y:S01]  /*5570*/  UMOV UR44, 0x400 ;  /* 0x00000400002c7882 */ /* 0x000fe20000000000 */
[----:B------:R-:W1:Y:S01]  /*5580*/  LDC R67, c[0x0][0x370] ;  /* 0x0000dc00ff437b82 */ /* 0x000e620000000800 */
[----:B------:R-:W-:Y:S01]  /*5590*/  ULEA UR44, UR37, UR44, 0x18 ;  /* 0x0000002c252c7291 */ /* 0x000fe2000f8ec0ff */
[----:B------:R-:W-:Y:S01]  /*55a0*/  LOP3.LUT R4, R4, 0x200000, RZ, 0xc0, !PT ;  /* 0x0020000004047812 */ /* 0x000fe200078ec0ff */
[----:B------:R-:W-:Y:S01]  /*55b0*/  IMAD.SHL.U32 R68, R76, 0x2, RZ ;  /* 0x000000024c447824 */ /* 0x000fe200078e00ff */
[C---:B------:R-:W-:Y:S01]  /*55c0*/  LOP3.LUT R5, R69.reuse, 0x40, RZ, 0xc0, !PT ;  /* 0x0000004045057812 */ /* 0x040fe200078ec0ff */
[----:B------:R-:W-:Y:S01]  /*55d0*/  IMAD.SHL.U32 R3, R70, 0x200, RZ ;  /* 0x0000020046037824 */ /* 0x000fe200078e00ff */
[----:B------:R-:W-:Y:S01]  /*55e0*/  LOP3.LUT R2, R69, 0x5b0, RZ, 0xc0, !PT ;  /* 0x000005b045027812 */ /* 0x000fe200078ec0ff */
[----:B------:R-:W-:Y:S01]  /*55f0*/  UIADD3 UR4, UPT, UPT, UR44, 0x200, URZ ;  /* 0x000002002c047890 */ /* 0x000fe2000fffe0ff */
[----:B------:R-:W2:Y:S01]  /*5600*/  LDC R28, c[0x0][0xb0c] ;  /* 0x0002c300ff1c7b82 */ /* 0x000ea20000000800 */
[----:B------:R-:W-:Y:S01]  /*5610*/  LOP3.LUT R33, R4, 0x400000, R33, 0xf8, !PT ;  /* 0x0040000004217812 */ /* 0x000fe200078ef821 */
[----:B------:R-:W-:Y:S01]  /*5620*/  IMAD.MOV.U32 R30, RZ, RZ, RZ ;  /* 0x000000ffff1e7224 */ /* 0x000fe200078e00ff */
[----:B------:R-:W-:Y:S01]  /*5630*/  LOP3.LUT R68, R5, 0x8, R68, 0xf8, !PT ;  /* 0x0000000805447812 */ /* 0x000fe200078ef844 */
[----:B------:R-:W-:Y:S01]  /*5640*/  IMAD.MOV.U32 R74, RZ, RZ, RZ ;  /* 0x000000ffff4a7224 */ /* 0x000fe200078e00ff */
[----:B------:R-:W-:Y:S01]  /*5650*/  LOP3.LUT R3, R2, 0x200, R3, 0xf8, !PT ;  /* 0x0000020002037812 */ /* 0x000fe200078ef803 */
[----:B------:R-:W-:Y:S01]  /*5660*/  IMAD.MOV.U32 R80, RZ, RZ, RZ ;  /* 0x000000ffff507224 */ /* 0x000fe200078e00ff */
[----:B------:R-:W-:Y:S01]  /*5670*/  LOP3.LUT P0, RZ, R69, 0x40, RZ, 0xc0, !PT ;  /* 0x0000004045ff7812 */ /* 0x000fe2000780c0ff */
[----:B------:R-:W3:Y:S01]  /*5680*/  LDC R65, c[0x0][0xb20] ;  /* 0x0002c800ff417b82 */ /* 0x000ee20000000800 */
[----:B------:R-:W4:Y:S01]  /*5690*/  LDS R0, [UR44+0x120] ;  /* 0x0001202cff007984 */ /* 0x000f220008000800 */
[----:B------:R-:W-:Y:S01]  /*56a0*/  LOP3.LUT R68, R3, R68, RZ, 0xfc, !PT ;  /* 0x0000004403447212 */ /* 0x000fe200078efcff */
[----:B------:R-:W-:Y:S01]  /*56b0*/  IMAD.U32 R71, RZ, RZ, UR4 ;  /* 0x00000004ff477e24 */ /* 0x000fe2000f8e00ff */
[----:B------:R-:W-:Y:S01]  /*56c0*/  LOP3.LUT R76, R76, 0x60, RZ, 0xc0, !PT ;  /* 0x000000604c4c7812 */ /* 0x000fe200078ec0ff */
[----:B------:R-:W1:Y:S03]  /*56d0*/  LDCU.64 UR50, c[0x0][0x348] ;  /* 0x00006900ff3277ac */ /* 0x000e660008000a00 */
[----:B------:R-:W1:Y:S01]  /*56e0*/  LDC R27, c[0x0][0xb30] ;  /* 0x0002cc00ff1b7b82 */ /* 0x000e620000000800 */
[----:B------:R-:W1:Y:S01]  /*56f0*/  LDCU.64 UR38, c[0x0][0x888] ;  /* 0x00011100ff2677ac */ /* 0x000e620008000a00 */
[----:B------:R-:W-:Y:S01]  /*5700*/  UMOV UR45, URZ ;  /* 0x000000ff002d7c82 */ /* 0x000fe20008000000 */
[----:B------:R-:W-:-:S05]  /*5710*/  UMOV UR48, URZ ;  /* 0x000000ff00307c82 */ /* 0x000fca0008000000 */
[----:B------:R-:W1:Y:S08]  /*5720*/  LDC.64 R56, c[0x0][0x888] ;  /* 0x00022200ff387b82 */ /* 0x000e700000000a00 */
[----:B------:R-:W1:Y:S08]  /*5730*/  LDC.64 R60, c[0x0][0xb10] ;  /* 0x0002c400ff3c7b82 */ /* 0x000e700000000a00 */
[----:B------:R-:W1:Y:S08]  /*5740*/  LDC.64 R24, c[0x0][0xb18] ;  /* 0x0002c600ff187b82 */ /* 0x000e700000000a00 */
[----:B------:R-:W1:Y:S01]  /*5750*/  LDC.64 R22, c[0x0][0xb28] ;  /* 0x0002ca00ff167b82 */ /* 0x000e620000000a00 */
[----:B----4-:R-:W-:Y:S01]  /*5760*/  IMAD.IADD R33, R0, 0x1, R33 ;  /* 0x0000000100217824 */ /* 0x010fe200078e0221 */
[----:B------:R-:W-:-:S06]  /*5770*/  P2R R0, PR, RZ, 0x1 ;  /* 0x00000001ff007803 */ /* 0x000fcc0000000000 */
[----:B------:R-:W4:Y:S08]  /*5780*/  LDC.64 R58, c[0x0][0x890] ;  /* 0x00022400ff3a7b82 */ /* 0x000f300000000a00 */
[----:B------:R-:W1:Y:S08]  /*5790*/  LDC.64 R54, c[0x0][0x8b0] ;  /* 0x00022c00ff367b82 */ /* 0x000e700000000a00 */
[----:B------:R-:W1:Y:S08]  /*57a0*/  LDC.64 R52, c[0x0][0x8a8] ;  /* 0x00022a00ff347b82 */ /* 0x000e700000000a00 */
[----:B--23--:R-:W1:Y:S02]  /*57b0*/  LDC R66, c[0x0][0x374] ;  /* 0x0000dd00ff427b82 */ /* 0x00ce640000000800 */
.L_x_144:
[C---:B------:R-:W-:Y:S02]  /*57c0*/  LEA R0, R80.reuse, UR44, 0x3 ;  /* 0x0000002c50007c11 */ /* 0x040fe4000f8e18ff */
[----:B------:R-:W-:Y:S02]  /*57d0*/  SHF.L.U32 R3, R73, 0x1f, RZ ;  /* 0x0000001f49037819 */ /* 0x000fe400000006ff */
[----:B------:R-:W-:Y:S02]  /*57e0*/  LEA R16, R80, UR44, 0x4 ;  /* 0x0000002c50107c11 */ /* 0x000fe4000f8e20ff */
[----:B--2---:R-:W2:Y:S02]  /*57f0*/  SYNCS.PHASECHK.TRANS64.TRYWAIT P0, [R0+URZ+0x70], R3 ;  /* 0x00007003000075a7 */ /* 0x004ea400080011ff */
[----:B--2---:R-:W-:Y:S05]  /*5800*/  @!P0 BRA `(.L_x_101) ;  /* 0x0000003c00088947 */ /* 0x004fea0003800000 */
.L_x_191:
[----:B------:R-:W3:Y:S01]  /*5810*/  LDC.64 R12, c[0x0][0xb10] ;  /* 0x0002c400ff0c7b82 */ /* 0x000ee20000000a00 */
[----:B------:R-:W4:Y:S01]  /*5820*/  LDS.128 R16, [R16+0x100] ;  /* 0x0001000010107984 */ /* 0x000f220000000c00 */
[----:B-1----:R-:W-:Y:S01]  /*5830*/  ISETP.NE.AND P1, PT, R27, 0x1, PT ;  /* 0x000000011b00780c */ /* 0x002fe20003f25270 */
[----:B--2---:R-:W-:Y:S01]  /*5840*/  VIADD R0, R0, 0x80 ;  /* 0x0000008000007836 */ /* 0x004fe20000000000 */
[----:B------:R-:W-:Y:S04]  /*5850*/  ISETP.GE.AND P0, PT, R26, 0x1, PT ;  /* 0x000000011a00780c */ /* 0x000fe80003f06270 */
[----:B------:R-:W1:Y:S01]  /*5860*/  LDC.64 R10, c[0x0][0xb18] ;  /* 0x0002c600ff0a7b82 */ /* 0x000e620000000a00 */
[----:B------:R-:W-:Y:S01]  /*5870*/  PRMT R0, RZ, 0x654, R0 ;  /* 0x00000654ff007816 */ /* 0x000fe20000000000 */
[----:B------:R-:W-:Y:S01]  /*5880*/  @!PT LDS RZ, [RZ] ;  /* 0x00000000fffff984 */ /* 0x000fe20000000800 */
[----:B------:R-:W-:Y:S01]  /*5890*/  @!PT LDS RZ, [RZ] ;  /* 0x00000000fffff984 */ /* 0x000fe20000000800 */
[----:B------:R-:W-:Y:S01]  /*58a0*/  @!PT LDS RZ, [RZ] ;  /* 0x00000000fffff984 */ /* 0x000fe20000000800 */
[----:B------:R-:W-:Y:S01]  /*58b0*/  @!PT LDS RZ, [RZ] ;  /* 0x00000000fffff984 */ /* 0x000fe20000000800 */
[----:B------:R2:W-:Y:S06]  /*58c0*/  MEMBAR.ALL.CTA ;  /* 0x0000000000007992 */ /* 0x0005ec0000008000 */
[----:B--2---:R-:W2:Y:S01]  /*58d0*/  FENCE.VIEW.ASYNC.S ;  /* 0x00000000000073c6 */ /* 0x004ea20000000000 */
[----:B------:R-:W1:Y:S08]  /*58e0*/  @!P1 LDC R14, c[0x0][0xb20] ;  /* 0x0002c800ff0e9b82 */ /* 0x000e700000000800 */
[----:B------:R-:W1:Y:S01]  /*58f0*/  @!P1 LDC R9, c[0x0][0xb0c] ;  /* 0x0002c300ff099b82 */ /* 0x000e620000000800 */
[----:B--2---:R2:W-:Y:S01]  /*5900*/  SYNCS.ARRIVE.TRANS64.RED.A1T0 RZ, [R0+URZ], RZ ;  /* 0x000000ff00ff79a7 */ /* 0x0045e200081004ff */
[----:B----4-:R-:W-:Y:S04]  /*5910*/  LOP3.LUT P4, RZ, R18, 0x1, RZ, 0xc0, !PT ;  /* 0x0000000112ff7812 */ /* 0x010fe8000788c0ff */
[----:B------:R-:W-:Y:S09]  /*5920*/  P2R R77, PR, RZ, 0x10 ;  /* 0x00000010ff4d7803 */ /* 0x000ff20000000000 */
[----:B------:R-:W-:Y:S02]  /*5930*/  @P4 MOV R31, R16 ;  /* 0x00000010001f4202 */ /* 0x000fe40000000f00 */
[----:B------:R-:W-:Y:S01]  /*5940*/  @P4 LOP3.LUT R29, R17, 0xffff, RZ, 0xc0, !PT ;  /* 0x0000ffff111d4812 */ /* 0x000fe200078ec0ff */
[----:B--23--:R-:W-:Y:S06]  /*5950*/  @!P0 BRA `(.L_x_102) ;  /* 0x0000000000a48947 */ /* 0x00cfec0003800000 */
[----:B------:R-:W-:Y:S01]  /*5960*/  IMAD.HI.U32 R36, R66, R25, RZ ;  /* 0x0000001942247227 */ /* 0x000fe200078e00ff */
[----:B------:R-:W-:Y:S02]  /*5970*/  ISETP.NE.AND P0, PT, R24, 0x1, PT ;  /* 0x000000011800780c */ /* 0x000fe40003f05270 */
[----:B------:R-:W-:Y:S01]  /*5980*/  ISETP.NE.AND P2, PT, R26, 0x1, PT ;  /* 0x000000011a00780c */ /* 0x000fe20003f45270 */
[-C--:B------:R-:W-:Y:S01]  /*5990*/  IMAD.HI.U32 R34, R67, R60.reuse, RZ ;  /* 0x0000003c43227227 */ /* 0x080fe200078e00ff */
[----:B------:R-:W-:Y:S02]  /*59a0*/  SHF.R.U32.HI R37, RZ, R65, R36 ;  /* 0x00000041ff257219 */ /* 0x000fe40000011624 */
[----:B------:R-:W-:Y:S01]  /*59b0*/  ISETP.NE.AND P3, PT, R28, 0x1, PT ;  /* 0x000000011c00780c */ /* 0x000fe20003f65270 */
[----:B------:R-:W-:Y:S01]  /*59c0*/  IMAD.HI.U32 R40, R29, R25, RZ ;  /* 0x000000191d287227 */ /* 0x000fe200078e00ff */
[----:B------:R-:W-:Y:S02]  /*59d0*/  SHF.R.U32.HI R34, RZ, R61, R34 ;  /* 0x0000003dff227219 */ /* 0x000fe40000011622 */
[----:B------:R-:W-:Y:S01]  /*59e0*/  SEL R3, R66, R37, !P0 ;  /* 0x0000002542037207 */ /* 0x000fe20004000000 */
[----:B------:R-:W-:Y:S01]  /*59f0*/  IMAD.HI.U32 R38, R31, R60, RZ ;  /* 0x0000003c1f267227 */ /* 0x000fe200078e00ff */
[----:B------:R-:W-:Y:S03]  /*5a00*/  SEL R7, R67, R34, !P3 ;  /* 0x0000002243077207 */ /* 0x000fe60005800000 */
[-C--:B------:R-:W-:Y:S01]  /*5a10*/  IMAD.HI.U32 R34, R3, R22.reuse, RZ ;  /* 0x0000001603227227 */ /* 0x080fe200078e00ff */
[----:B------:R-:W-:Y:S03]  /*5a20*/  SHF.R.U32.HI R38, RZ, R61, R38 ;  /* 0x0000003dff267219 */ /* 0x000fe60000011626 */
[----:B------:R-:W-:Y:S01]  /*5a30*/  IMAD.HI.U32 R36, R7, R22, RZ ;  /* 0x0000001607247227 */ /* 0x000fe200078e00ff */
[----:B------:R-:W-:Y:S02]  /*5a40*/  @P2 SHF.R.U32.HI R3, RZ, R23, R34 ;  /* 0x00000017ff032219 */ /* 0x000fe40000011622 */
[----:B------:R-:W-:Y:S02]  /*5a50*/  SHF.R.U32.HI R34, RZ, R65, R40 ;  /* 0x00000041ff227219 */ /* 0x000fe40000011628 */
[----:B------:R-:W-:Y:S01]  /*5a60*/  @P2 SHF.R.U32.HI R7, RZ, R23, R36 ;  /* 0x00000017ff072219 */ /* 0x000fe20000011624 */
[C---:B------:R-:W-:Y:S01]  /*5a70*/  IMAD R2, R26.reuse, R3, RZ ;  /* 0x000000031a027224 */ /* 0x040fe200078e02ff */
[----:B------:R-:W-:Y:S02]  /*5a80*/  SEL R5, R29, R34, !P0 ;  /* 0x000000221d057207 */ /* 0x000fe40004000000 */
[----:B------:R-:W-:Y:S01]  /*5a90*/  SEL R3, R31, R38, !P3 ;  /* 0x000000261f037207 */ /* 0x000fe20005800000 */
[----:B------:R-:W-:Y:S01]  /*5aa0*/  IMAD R4, R26, R7, RZ ;  /* 0x000000071a047224 */ /* 0x000fe200078e02ff */
[C---:B------:R-:W-:Y:S01]  /*5ab0*/  ISETP.GE.AND P0, PT, R5.reuse, R2, PT ;  /* 0x000000020500720c */ /* 0x040fe20003f06270 */
[----:B------:R-:W-:Y:S03]  /*5ac0*/  IMAD.HI.U32 R6, R5, R22, RZ ;  /* 0x0000001605067227 */ /* 0x000fe600078e00ff */
[----:B------:R-:W-:Y:S01]  /*5ad0*/  ISETP.GE.OR P0, PT, R3, R4, P0 ;  /* 0x000000040300720c */ /* 0x000fe20000706670 */
[----:B------:R-:W-:Y:S01]  /*5ae0*/  IMAD.MOV R4, RZ, RZ, -R3 ;  /* 0x000000ffff047224 */ /* 0x000fe200078e0a03 */
[-C--:B------:R-:W-:Y:S03]  /*5af0*/  SHF.R.U32.HI R6, RZ, R23.reuse, R6 ;  /* 0x00000017ff067219 */ /* 0x080fe60000011606 */
[----:B------:R-:W-:Y:S01]  /*5b00*/  IMAD R31, R28, R4, R31 ;  /* 0x000000041c1f7224 */ /* 0x000fe200078e021f */
[----:B------:R-:W-:Y:S05]  /*5b10*/  SEL R15, R5, R6, !P2 ;  /* 0x00000006050f7207 */ /* 0x000fea0005000000 */
[----:B------:R-:W-:Y:S02]  /*5b20*/  IMAD.MOV R6, RZ, RZ, -R15 ;  /* 0x000000ffff067224 */ /* 0x000fe400078e0a0f */
[C---:B------:R-:W-:Y:S04]  /*5b30*/  @!P0 IMAD.HI.U32 R2, R3.reuse, R22, RZ ;  /* 0x0000001603028227 */ /* 0x040fe800078e00ff */
[----:B------:R-:W-:Y:S01]  /*5b40*/  IMAD R6, R26, R6, R5 ;  /* 0x000000061a067224 */ /* 0x000fe200078e0205 */
[----:B------:R-:W-:Y:S04]  /*5b50*/  @!P0 SHF.R.U32.HI R2, RZ, R23, R2 ;  /* 0x00000017ff028219 */ /* 0x000fe80000011602 */
[----:B------:R-:W-:Y:S02]  /*5b60*/  @!P0 SEL R0, R3, R2, !P2 ;  /* 0x0000000203008207 */ /* 0x000fe40005000000 */
[----:B------:R-:W-:Y:S02]  /*5b70*/  IADD3 R2, PT, PT, -R5, RZ, RZ ;  /* 0x000000ff05027210 */ /* 0x000fe40007ffe1ff */
[----:B------:R-:W-:Y:S01]  /*5b80*/  @!P0 IADD3 R8, PT, PT, R15, -R0, RZ ;  /* 0x800000000f088210 */ /* 0x000fe20007ffe0ff */
[----:B------:R-:W-:Y:S02]  /*5b90*/  @!P0 IMAD R0, R7, R6, R0 ;  /* 0x0000000607008224 */ /* 0x000fe400078e0200 */
[----:B------:R-:W-:Y:S02]  /*5ba0*/  IMAD R29, R24, R2, R29 ;  /* 0x00000002181d7224 */ /* 0x000fe400078e021d */
[----:B------:R-:W-:Y:S02]  /*5bb0*/  @!P0 IMAD R5, R8, R26, R3 ;  /* 0x0000001a08058224 */ /* 0x000fe400078e0203 */
[----:B------:R-:W-:Y:S04]  /*5bc0*/  @!P0 IMAD.MOV.U32 R3, RZ, RZ, R0 ;  /* 0x000000ffff038224 */ /* 0x000fe800078e0000 */
[----:B------:R-:W-:Y:S02]  /*5bd0*/  IMAD R31, R3, R28, R31 ;  /* 0x0000001c031f7224 */ /* 0x000fe400078e021f */
[----:B------:R-:W-:Y:S07]  /*5be0*/  IMAD R29, R5, R24, R29 ;  /* 0x00000018051d7224 */ /* 0x000fee00078e021d */
.L_x_102:
[----:B-1----:R-:W-:Y:S01]  /*5bf0*/  @!P1 ISETP.NE.AND P0, PT, R10, 0x1, PT ;  /* 0x000000010a00980c */ /* 0x002fe20003f05270 */
[----:B------:R-:W-:Y:S01]  /*5c00*/  @!P1 IMAD.HI.U32 R3, R29, R11, RZ ;  /* 0x0000000b1d039227 */ /* 0x000fe200078e00ff */
[----:B------:R-:W-:Y:S01]  /*5c10*/  R2UR UR42, R21 ;  /* 0x00000000152a72ca */ /* 0x000fe200000e0000 */
[----:B------:R-:W-:Y:S01]  /*5c20*/  BSSY.RECONVERGENT B6, `(.L_x_103) ;  /* 0x0000031000067945 */ /* 0x000fe20003800200 */
[----:B------:R-:W-:Y:S01]  /*5c30*/  R2UR UR41, R20 ;  /* 0x00000000142972ca */ /* 0x000fe200000e0000 */
[----:B------:R-:W-:Y:S01]  /*5c40*/  @!P1 IMAD.HI.U32 R0, R31, R12, RZ ;  /* 0x0000000c1f009227 */ /* 0x000fe200078e00ff */
[----:B------:R-:W-:Y:S02]  /*5c50*/  @!P1 SHF.R.U32.HI R2, RZ, R14, R3 ;  /* 0x0000000eff029219 */ /* 0x000fe40000011603 */
[----:B------:R-:W-:Y:S01]  /*5c60*/  @!P1 ISETP.NE.AND P2, PT, R9, 0x1, PT ;  /* 0x000000010900980c */ /* 0x000fe20003f45270 */
[----:B------:R-:W-:Y:S01]  /*5c70*/  VIADD R80, R80, 0x1 ;  /* 0x0000000150507836 */ /* 0x000fe20000000000 */
[----:B------:R-:W-:Y:S02]  /*5c80*/  @!P1 SEL R2, R29, R2, !P0 ;  /* 0x000000021d029207 */ /* 0x000fe40004000000 */
[----:B------:R-:W-:Y:S02]  /*5c90*/  @!P1 SHF.R.U32.HI R0, RZ, R13, R0 ;  /* 0x0000000dff009219 */ /* 0x000fe40000011600 */
[----:B------:R-:W-:Y:S01]  /*5ca0*/  LOP3.LUT P0, RZ, R71, 0x90, RZ, 0xc0, !PT ;  /* 0x0000009047ff7812 */ /* 0x000fe2000780c0ff */
[----:B------:R-:W-:Y:S01]  /*5cb0*/  USHF.L.U32 UR42, UR42, 0x6, URZ ;  /* 0x000000062a2a7899 */ /* 0x000fe200080006ff */
[----:B------:R-:W-:Y:S01]  /*5cc0*/  @!P1 SEL R3, R31, R0, !P2 ;  /* 0x000000001f039207 */ /* 0x000fe20005000000 */
[----:B------:R-:W-:Y:S01]  /*5cd0*/  USHF.L.U32 UR41, UR41, 0x7, URZ ;  /* 0x0000000729297899 */ /* 0x000fe200080006ff */
[----:B------:R-:W-:Y:S03]  /*5ce0*/  @P4 SHF.R.U32.HI R72, RZ, 0x10, R17 ;  /* 0x00000010ff484819 */ /* 0x000fe60000011611 */
[----:B------:R-:W-:Y:S02]  /*5cf0*/  @!P1 IMAD.IADD R0, R2, 0x1, -R3 ;  /* 0x0000000102009824 */ /* 0x000fe400078e0a03 */
[----:B------:R-:W-:Y:S02]  /*5d00*/  @!P1 IMAD.IADD R2, R3, 0x1, -R2 ;  /* 0x0000000103029824 */ /* 0x000fe400078e0a02 */
[----:B------:R-:W-:Y:S02]  /*5d10*/  @!P1 IMAD R31, R0, R9, R31 ;  /* 0x00000009001f9224 */ /* 0x000fe400078e021f */
[----:B------:R-:W-:Y:S01]  /*5d20*/  @!P1 IMAD R29, R2, R10, R29 ;  /* 0x0000000a021d9224 */ /* 0x000fe200078e021d */
[----:B------:R-:W-:Y:S06]  /*5d30*/  @!P0 BRA `(.L_x_104) ;  /* 0x00000000007c8947 */ /* 0x000fec0003800000 */
[----:B------:R-:W1:Y:S01]  /*5d40*/  LDCU.64 UR8, c[0x4][0x80] ;  /* 0x01001000ff0877ac */ /* 0x000e620008000a00 */
[----:B------:R-:W-:Y:S01]  /*5d50*/  MOV R2, 0x0 ;  /* 0x0000000000027802 */ /* 0x000fe20000000f00 */
[----:B------:R-:W-:Y:S02]  /*5d60*/  HFMA2 R12, -RZ, RZ, 0, 5.9604644775390625e-08 ;  /* 0x00000001ff0c7431 */ /* 0x000fe400000001ff */
[----:B------:R-:W-:Y:S01]  /*5d70*/  IMAD.MOV.U32 R8, RZ, RZ, 0x70 ;  /* 0x00000070ff087424 */ /* 0x000fe200078e00ff */
[----:B------:R2:W3:Y:S01]  /*5d80*/  LDC.64 R14, c[0x4][R2] ;  /* 0x01000000020e7b82 */ /* 0x0004e20000000a00 */
[----:B------:R-:W4:Y:S01]  /*5d90*/  LDCU.64 UR6, c[0x4][0x88] ;  /* 0x01001100ff0677ac */ /* 0x000f220008000a00 */
[----:B------:R-:W-:Y:S01]  /*5da0*/  IMAD.MOV.U32 R13, RZ, RZ, RZ ;  /* 0x000000ffff0d7224 */ /* 0x000fe200078e00ff */
[----:B------:R-:W2:Y:S01]  /*5db0*/  LDCU.64 UR4, c[0x4][0x8] ;  /* 0x01000100ff0477ac */ /* 0x000ea20008000a00 */
[----:B-1----:R-:W-:Y:S01]  /*5dc0*/  MOV R5, UR9 ;  /* 0x0000000900057c02 */ /* 0x002fe20008000f00 */
[----:B------:R-:W-:Y:S01]  /*5dd0*/  IMAD.U32 R4, RZ, RZ, UR8 ;  /* 0x00000008ff047e24 */ /* 0x000fe2000f8e00ff */
[----:B----4-:R-:W-:Y:S01]  /*5de0*/  MOV R7, UR7 ;  /* 0x0000000700077c02 */ /* 0x010fe20008000f00 */
[----:B------:R-:W-:Y:S01]  /*5df0*/  IMAD.U32 R6, RZ, RZ, UR6 ;  /* 0x00000006ff067e24 */ /* 0x000fe2000f8e00ff */
[----:B--2---:R-:W-:Y:S01]  /*5e00*/  MOV R11, UR5 ;  /* 0x00000005000b7c02 */ /* 0x004fe20008000f00 */
[----:B------:R-:W-:Y:S02]  /*5e10*/  IMAD.U32 R10, RZ, RZ, UR4 ;  /* 0x00000004ff0a7e24 */ /* 0x000fe4000f8e00ff */
[----:B------:R-:W-:Y:S07]  /*5e20*/  LEPC R20, `(.L_x_105) ;  /* 0x000000001014794e */ /* 0x000fee0000000000 */
[----:B---3-5:R-:W-:Y:S05]  /*5e30*/  CALL.ABS.NOINC R14 ;  /* 0x000000000e007343 */ /* 0x028fea0003c00000 */
.L_x_105:
[----:B------:R-:W1:Y:S01]  /*5e40*/  LDCU.64 UR8, c[0x4][0x80] ;  /* 0x01001000ff0877ac */ /* 0x000e620008000a00 */
[----:B------:R-:W2:Y:S01]  /*5e50*/  LDC.64 R2, c[0x4][R2] ;  /* 0x0100000002027b82 */ /* 0x000ea20000000a00 */
[----:B------:R-:W-:Y:S02]  /*5e60*/  HFMA2 R12, -RZ, RZ, 0, 5.9604644775390625e-08 ;  /* 0x00000001ff0c7431 */ /* 0x000fe400000001ff */
[----:B------:R-:W-:Y:S02]  /*5e70*/  IMAD.MOV.U32 R8, RZ, RZ, 0x70 ;  /* 0x00000070ff087424 */ /* 0x000fe400078e00ff */
[----:B------:R-:W-:Y:S01]  /*5e80*/  IMAD.MOV.U32 R13, RZ, RZ, RZ ;  /* 0x000000ffff0d7224 */ /* 0x000fe200078e00ff */
[----:B------:R-:W3:Y:S01]  /*5e90*/  LDCU.64 UR6, c[0x4][0x88] ;  /* 0x01001100ff0677ac */ /* 0x000ee20008000a00 */
[----:B------:R-:W4:Y:S01]  /*5ea0*/  LDCU.64 UR4, c[0x4][0x8] ;  /* 0x01000100ff0477ac */ /* 0x000f220008000a00 */
[----:B-1----:R-:W-:Y:S02]  /*5eb0*/  MOV R4, UR8 ;  /* 0x0000000800047c02 */ /* 0x002fe40008000f00 */
[----:B------:R-:W-:Y:S02]  /*5ec0*/  MOV R5, UR9 ;  /* 0x0000000900057c02 */ /* 0x000fe40008000f00 */
[----:B---3--:R-:W-:Y:S01]  /*5ed0*/  MOV R7, UR7 ;  /* 0x0000000700077c02 */ /* 0x008fe20008000f00 */
[----:B------:R-:W-:Y:S01]  /*5ee0*/  IMAD.U32 R6, RZ, RZ, UR6 ;  /* 0x00000006ff067e24 */ /* 0x000fe2000f8e00ff */
[----:B----4-:R-:W-:Y:S01]  /*5ef0*/  MOV R11, UR5 ;  /* 0x00000005000b7c02 */ /* 0x010fe20008000f00 */
[----:B------:R-:W-:Y:S02]  /*5f00*/  IMAD.U32 R10, RZ, RZ, UR4 ;  /* 0x00000004ff0a7e24 */ /* 0x000fe4000f8e00ff */
[----:B------:R-:W-:Y:S07]  /*5f10*/  LEPC R20, `(.L_x_104) ;  /* 0x000000001014794e */ /* 0x000fee0000000000 */
[----:B--2---:R-:W-:Y:S05]  /*5f20*/  CALL.ABS.NOINC R2 ;  /* 0x0000000002007343 */ /* 0x004fea0003c00000 */
.L_x_104:
[----:B------:R-:W-:Y:S05]  /*5f30*/  BSYNC.RECONVERGENT B6 ;  /* 0x0000000000067941 */ /* 0x000fea0003800200 */
.L_x_103:
[C---:B------:R-:W-:Y:S02]  /*5f40*/  ISETP.NE.U32.AND P3, PT, R58.reuse, RZ, PT ;  /* 0x000000ff3a00720c */ /* 0x040fe40003f65070 */
[----:B------:R-:W-:Y:S02]  /*5f50*/  ISETP.NE.U32.AND P0, PT, RZ, UR38, PT ;  /* 0x00000026ff007c0c */ /* 0x000fe4000bf05070 */
[C---:B------:R-:W-:Y:S02]  /*5f60*/  ISETP.NE.AND.EX P3, PT, R59.reuse, RZ, PT, P3 ;  /* 0x000000ff3b00720c */ /* 0x040fe40003f65330 */
[----:B------:R-:W-:Y:S02]  /*5f70*/  ISETP.NE.U32.AND P4, PT, R58, RZ, PT ;  /* 0x000000ff3a00720c */ /* 0x000fe40003f85070 */
[----:B------:R-:W-:Y:S02]  /*5f80*/  ISETP.NE.AND.EX P0, PT, RZ, UR39, PT, P0 ;  /* 0x00000027ff007c0c */ /* 0x000fe4000bf05300 */
[----:B------:R-:W-:Y:S02]  /*5f90*/  ISETP.NE.U32.AND P2, PT, R54, RZ, PT ;  /* 0x000000ff3600720c */ /* 0x000fe40003f45070 */
[----:B------:R-:W-:Y:S02]  /*5fa0*/  ISETP.NE.U32.AND P1, PT, RZ, UR38, PT ;  /* 0x00000026ff007c0c */ /* 0x000fe4000bf25070 */
[----:B------:R-:W-:Y:S03]  /*5fb0*/  ISETP.NE.AND.EX P4, PT, R59, RZ, P0, P4 ;  /* 0x000000ff3b00720c */ /* 0x000fe60000785340 */
[----:B------:R-:W-:Y:S10]  /*5fc0*/  @!P3 BRA `(.L_x_106) ;  /* 0x00000000002cb947 */ /* 0x000ff40003800000 */
[----:B------:R-:W-:Y:S01]  /*5fd0*/  ISETP.NE.U32.AND P0, PT, R56, RZ, PT ;  /* 0x000000ff3800720c */ /* 0x000fe20003f05070 */
[----:B------:R-:W-:Y:S03]  /*5fe0*/  IMAD.MOV.U32 R63, RZ, RZ, 0x1 ;  /* 0x00000001ff3f7424 */ /* 0x000fe600078e00ff */
[----:B------:R-:W-:Y:S11]  /*5ff0*/  ISETP.NE.AND.EX P0, PT, R57, RZ, PT, P0 ;  /* 0x000000ff3900720c */ /* 0x000ff60003f05300 */
[----:B------:R-:W-:Y:S02]  /*6000*/  @!UPT UIADD3 URZ, UPT, UPT, URZ, URZ, URZ ;  /* 0x000000fffffff290 */ /* 0x000fe4000fffe0ff */
[----:B------:R-:W1:Y:S01]  /*6010*/  @P0 LDC.64 R2, c[0x0][0x888] ;  /* 0x00022200ff020b82 */ /* 0x000e620000000a00 */
[----:B------:R-:W-:Y:S04]  /*6020*/  @P0 IMAD R0, R58, UR36, RZ ;  /* 0x000000243a000c24 */ /* 0x000fe8000f8e02ff */
[----:B-1----:R-:W-:Y:S04]  /*6030*/  @P0 IMAD.WIDE R2, R0, 0x4, R2 ;  /* 0x0000000400020825 */ /* 0x002fe800078e0202 */
[----:B------:R-:W-:Y:S01]  /*6040*/  HFMA2 R0, -RZ, RZ, 0, 5.9604644775390625e-08 ;  /* 0x00000001ff007431 */ /* 0x000fe200000001ff */
[----:B-----5:R1:W5:Y:S04]  /*6050*/  @P0 LDG.E R35, desc[UR46][R2.64] ;  /* 0x0000002e02230981 */ /* 0x020368000c1e1900 */
[----:B------:R-:W-:Y:S01]  /*6060*/  @!P0 PRMT R63, R0, 0x7610, R63 ;  /* 0x00007610003f8816 */ /* 0x000fe2000000003f */
[----:B-1----:R-:W2:Y:S06]  /*6070*/  @!P0 LDC R35, c[0x0][0x880] ;  /* 0x00022000ff238b82 */ /* 0x002eac0000000800 */
.L_x_106:
[----:B------:R-:W-:Y:S02]  /*6080*/  ISETP.NE.AND.EX P2, PT, R55, RZ, PT, P2 ;  /* 0x000000ff3700720c */ /* 0x000fe40003f45320 */
[----:B------:R-:W-:Y:S02]  /*6090*/  PLOP3.LUT P0, PT, PT, PT, PT, 0x8, 0x80 ;  /* 0x000000000080781c */ /* 0x000fe40003f0e170 */
[----:B------:R-:W-:Y:S02]  /*60a0*/  ISETP.NE.AND.EX P1, PT, RZ, UR39, PT, P1 ;  /* 0x00000027ff007c0c */ /* 0x000fe4000bf25310 */
[----:B------:R-:W-:Y:S07]  /*60b0*/  @!P4 PLOP3.LUT P0, PT, P3, PT, PT, 0x80, 0x8 ;  /* 0x000000000008c81c */ /* 0x000fee0001f0f070 */
[----:B------:R-:W-:Y:S06]  /*60c0*/  @!P2 BRA `(.L_x_107) ;  /* 0x000000000020a947 */ /* 0x000fec0003800000 */
[----:B------:R-:W-:Y:S04]  /*60d0*/  ISETP.NE.U32.AND P2, PT, R52, RZ, PT ;  /* 0x000000ff3400720c */ /* 0x000fe80003f45070 */
[----:B------:R-:W-:Y:S11]  /*60e0*/  ISETP.NE.AND.EX P2, PT, R53, RZ, PT, P2 ;  /* 0x000000ff3500720c */ /* 0x000ff60003f45320 */
[----:B------:R-:W-:Y:S02]  /*60f0*/  @!UPT UIADD3 URZ, UPT, UPT, URZ, URZ, URZ ;  /* 0x000000fffffff290 */ /* 0x000fe4000fffe0ff */
[----:B------:R-:W1:Y:S01]  /*6100*/  @P2 LDC.64 R2, c[0x0][0x8a8] ;  /* 0x00022a00ff022b82 */ /* 0x000e620000000a00 */
[----:B------:R-:W-:Y:S04]  /*6110*/  @P2 IMAD R0, R54, UR36, RZ ;  /* 0x0000002436002c24 */ /* 0x000fe8000f8e02ff */
[----:B-1----:R-:W-:Y:S05]  /*6120*/  @P2 IMAD.WIDE R2, R0, 0x4, R2 ;  /* 0x0000000400022825 */ /* 0x002fea00078e0202 */
[----:B-----5:R1:W5:Y:S02]  /*6130*/  @P2 LDG.E R32, desc[UR46][R2.64] ;  /* 0x0000002e02202981 */ /* 0x020364000c1e1900 */
[----:B-1----:R-:W3:Y:S02]  /*6140*/  @!P2 LDC R32, c[0x0][0x8a0] ;  /* 0x00022800ff20ab82 */ /* 0x002ee40000000800 */
.L_x_107:
[----:B--2--5:R-:W-:Y:S01]  /*6150*/  FSETP.NEU.AND P2, PT, R35, RZ, PT ;  /* 0x000000ff2300720b */ /* 0x024fe20003f4d000 */
[----:B------:R-:W-:Y:S01]  /*6160*/  IMAD.SHL.U32 R81, R68, 0x2, RZ ;  /* 0x0000000244517824 */ /* 0x000fe200078e00ff */
[----:B------:R-:W-:Y:S01]  /*6170*/  SEL R5, RZ, 0xffffffff, P1 ;  /* 0xffffffffff057807 */ /* 0x000fe20000800000 */
[----:B------:R-:W-:Y:S01]  /*6180*/  BSSY B1, `(.L_x_108) ;  /* 0x0000033000017945 */ /* 0x000fe20003800000 */
[----:B------:R-:W-:Y:S01]  /*6190*/  @!P4 LOP3.LUT P1, RZ, R63, 0xff, RZ, 0xc0, !PT ;  /* 0x000000ff3fffc812 */ /* 0x000fe2000782c0ff */
[----:B------:R-:W-:Y:S01]  /*61a0*/  IMAD.MOV.U32 R39, RZ, RZ, 0x1 ;  /* 0x00000001ff277424 */ /* 0x000fe200078e00ff */
[----:B------:R-:W-:Y:S01]  /*61b0*/  @!P4 SEL R0, RZ, 0xffffffff, P2 ;  /* 0xffffffffff00c807 */ /* 0x000fe20001000000 */
[C---:B------:R-:W-:Y:S01]  /*61c0*/  IMAD R34, R30.reuse, 0x40, R33 ;  /* 0x000000401e227824 */ /* 0x040fe200078e0221 */
[----:B------:R-:W-:Y:S01]  /*61d0*/  LOP3.LUT R75, R75, 0x1, RZ, 0x3c, !PT ;  /* 0x000000014b4b7812 */ /* 0x000fe200078e3cff */
[----:B------:R-:W-:Y:S01]  /*61e0*/  IMAD.MOV.U32 R38, RZ, RZ, RZ ;  /* 0x000000ffff267224 */ /* 0x000fe200078e00ff */
[----:B------:R-:W-:Y:S02]  /*61f0*/  @P0 SEL R0, R5, R0, !P1 ;  /* 0x0000000005000207 */ /* 0x000fe40004800000 */
[----:B------:R-:W-:Y:S02]  /*6200*/  CS2R R50, SRZ ;  /* 0x0000000000327805 */ /* 0x000fe4000001ff00 */
[----:B------:R-:W-:Y:S02]  /*6210*/  LEA R78, R30, UR44, 0x3 ;  /* 0x0000002c1e4e7c11 */ /* 0x000fe4000f8e18ff */
[----:B------:R-:W-:Y:S02]  /*6220*/  CS2R R48, SRZ ;  /* 0x0000000000307805 */ /* 0x000fe4000001ff00 */
[----:B------:R-:W-:Y:S02]  /*6230*/  @!P4 LOP3.LUT R0, R0, 0x1, RZ, 0xc0, !PT ;  /* 0x000000010000c812 */ /* 0x000fe400078ec0ff */
[----:B------:R-:W-:Y:S02]  /*6240*/  CS2R R42, SRZ ;  /* 0x00000000002a7805 */ /* 0x000fe4000001ff00 */
[----:B------:R-:W-:Y:S02]  /*6250*/  SHF.L.U32 R3, R74, 0x1f, RZ ;  /* 0x0000001f4a037819 */ /* 0x000fe400000006ff */
[----:B------:R-:W-:Y:S02]  /*6260*/  CS2R R40, SRZ ;  /* 0x0000000000287805 */ /* 0x000fe4000001ff00 */
[----:B------:R-:W-:Y:S01]  /*6270*/  ISETP.NE.U32.OR P6, PT, R0, 0x1, P4 ;  /* 0x000000010000780c */ /* 0x000fe200027c5470 */
[----:B------:R-:W-:Y:S01]  /*6280*/  VIADD R86, R81, UR44 ;  /* 0x0000002c51567c36 */ /* 0x000fe20008000000 */
[----:B------:R-:W-:Y:S02]  /*6290*/  SEL R0, RZ, 0xffffffff, P2 ;  /* 0xffffffffff007807 */ /* 0x000fe40001000000 */
[----:B------:R-:W-:Y:S02]  /*62a0*/  LOP3.LUT P2, R79, R63, 0xff, RZ, 0xc0, !PT ;  /* 0x000000ff3f4f7812 */ /* 0x000fe4000784c0ff */
[----:B------:R-:W-:Y:S02]  /*62b0*/  P2R R82, PR, RZ, 0x40 ;  /* 0x00000040ff527803 */ /* 0x000fe40000000000 */
[----:B------:R-:W-:Y:S04]  /*62c0*/  @P3 SEL R0, R5, R0, !P2 ;  /* 0x0000000005003207 */ /* 0x000fe80005000000 */
[----:B------:R-:W-:Y:S02]  /*62d0*/  LOP3.LUT R0, R0, 0x1, RZ, 0xc0, !PT ;  /* 0x0000000100007812 */ /* 0x000fe400078ec0ff */
[----:B------:R-:W-:Y:S02]  /*62e0*/  @P6 SHF.L.U32 R2, R75, 0x1f, RZ ;  /* 0x0000001f4b026819 */ /* 0x000fe400000006ff */
[----:B------:R-:W-:Y:S02]  /*62f0*/  ISETP.NE.U32.AND P5, PT, R0, 0x1, PT ;  /* 0x000000010000780c */ /* 0x000fe40003fa5070 */
[----:B------:R-:W1:Y:S02]  /*6300*/  @P6 SYNCS.PHASECHK.TRANS64.TRYWAIT P1, [UR44+0x20], R2 ;  /* 0x00002002ff0065a7 */ /* 0x000e64000802112c */
[----:B------:R-:W-:Y:S01]  /*6310*/  P2R R84, PR, RZ, 0x20 ;  /* 0x00000020ff547803 */ /* 0x000fe20000000000 */
[----:B------:R2:W4:Y:S01]  /*6320*/  SYNCS.PHASECHK.TRANS64.TRYWAIT P0, [R78+URZ+0x90], R3 ;  /* 0x000090034e0075a7 */ /* 0x00052200080011ff */
[----:B-1----:R-:W-:Y:S01]  /*6330*/  @P6 SEL R39, RZ, 0x1, !P1 ;  /* 0x00000001ff276807 */ /* 0x002fe20004800000 */
[----:B--2---:R-:W-:Y:S06]  /*6340*/  @!P6 BRA `(.L_x_109) ;  /* 0x000000000058e947 */ /* 0x004fec0003800000 */
[C---:B------:R-:W-:Y:S01]  /*6350*/  VIADD R0, R86.reuse, 0x200 ;  /* 0x0000020056007836 */ /* 0x040fe20000000000 */
[----:B------:R-:W-:Y:S01]  /*6360*/  LOP3.LUT P6, RZ, R69, 0x40, RZ, 0xc0, !PT ;  /* 0x0000004045ff7812 */ /* 0x000fe200078cc0ff */
[----:B------:R-:W-:Y:S01]  /*6370*/  BSSY B0, `(.L_x_110) ;  /* 0x000000e000007945 */ /* 0x000fe20003800000 */
[----:B------:R-:W-:Y:S01]  /*6380*/  ISETP.NE.AND P2, PT, R39, RZ, PT ;  /* 0x000000ff2700720c */ /* 0x000fe20003f45270 */
[----:B------:R-:W-:Y:S01]  /*6390*/  @P5 VIADD R2, R86, 0x210 ;  /* 0x0000021056025836 */ /* 0x000fe20000000000 */
[----:B------:R-:W-:Y:S01]  /*63a0*/  PLOP3.LUT P1, PT, PT, PT, PT, 0x8, 0x80 ;  /* 0x000000000080781c */ /* 0x000fe20003f2e170 */
[----:B------:R-:W-:Y:S01]  /*63b0*/  IMAD.MOV.U32 R51, RZ, RZ, RZ ;  /* 0x000000ffff337224 */ /* 0x000fe200078e00ff */
[----:B------:R-:W-:Y:S02]  /*63c0*/  @P5 PLOP3.LUT P1, PT, P6, PT, PT, 0x80, 0x8 ;  /* 0x000000000008581c */ /* 0x000fe4000372f070 */
[----:B------:R-:W-:Y:S02]  /*63d0*/  CS2R R48, SRZ ;  /* 0x0000000000307805 */ /* 0x000fe4000001ff00 */
[----:B------:R-:W-:Y:S02]  /*63e0*/  CS2R R42, SRZ ;  /* 0x00000000002a7805 */ /* 0x000fe4000001ff00 */
[----:B------:R-:W-:Y:S07]  /*63f0*/  CS2R R40, SRZ ;  /* 0x0000000000287805 */ /* 0x000fee000001ff00 */
[----:B------:R-:W-:Y:S01]  /*6400*/  @P1 VIADD R2, R0, 0xfffffff0 ;  /* 0xfffffff000021836 */ /* 0x000fe20000000000 */
[----:B------:R-:W-:Y:S06]  /*6410*/  @P2 BRA `(.L_x_111) ;  /* 0x00000000000c2947 */ /* 0x000fec0003800000 */
[----:B------:R-:W-:Y:S04]  /*6420*/  SHF.L.U32 R5, R75, 0x1f, RZ ;  /* 0x0000001f4b057819 */ /* 0x000fe800000006ff */
[----:B------:R-:W1:Y:S02]  /*6430*/  SYNCS.PHASECHK.TRANS64.TRYWAIT P1, [UR44+0x20], R5 ;  /* 0x00002005ff0075a7 */ /* 0x000e64000802112c */
[----:B-1----:R-:W-:Y:S05]  /*6440*/  @!P1 BRA `(.L_x_112) ;  /* 0x00000030000c9947 */ /* 0x002fea0003800000 */
.L_x_111:
[----:B------:R-:W-:Y:S05]  /*6450*/  BSYNC B0 ;  /* 0x0000000000007941 */ /* 0x000fea0003800000 */
.L_x_110:
[----:B------:R-:W-:Y:S01]  /*6460*/  ISETP.NE.AND P1, PT, R84, RZ, PT ;  /* 0x000000ff5400720c */ /* 0x000fe20003f25270 */
[----:B------:R-:W-:Y:S11]  /*6470*/  HFMA2 R38, -RZ, RZ, 0, 5.9604644775390625e-08 ;  /* 0x00000001ff267431 */ /* 0x000ff600000001ff */
[----:B------:R-:W-:Y:S01]  /*6480*/  @!UPT UIADD3 URZ, UPT, UPT, URZ, URZ, URZ ;  /* 0x000000fffffff290 */ /* 0x000fe2000fffe0ff */
[----:B------:R2:W1:Y:S04]  /*6490*/  @P1 LDS.128 R48, [R2] ;  /* 0x0000000002301984 */ /* 0x0004680000000c00 */
[----:B------:R2:W1:Y:S02]  /*64a0*/  @P1 LDS.128 R40, [R81+UR44+0x200] ;  /* 0x0002002c51281984 */ /* 0x0004640008000c00 */
.L_x_109:
[----:B------:R-:W-:Y:S05]  /*64b0*/  BSYNC B1 ;  /* 0x0000000000017941 */ /* 0x000fea0003800000 */
.L_x_108:
[----:B-1----:R-:W-:Y:S04]  /*64c0*/  SHF.R.U32.HI R5, RZ, 0x15, R34 ;  /* 0x00000015ff057819 */ /* 0x002fe80000011622 */
[----:B------:R-:W-:Y:S01]  /*64d0*/  LOP3.LUT P1, RZ, R5, 0x3, R70, 0x48, !PT ;  /* 0x0000000305ff7812 */ /* 0x000fe20007824846 */
[----:B------:R-:W-:Y:S01]  /*64e0*/  @!UPT UIADD3 URZ, UPT, UPT, URZ, URZ, URZ ;  /* 0x000000fffffff290 */ /* 0x000fe2000fffe0ff */
[----:B----4-:R-:W-:Y:S11]  /*64f0*/  @P0 BRA `(.L_x_113) ;  /* 0x0000000000080947 */ /* 0x010ff60003800000 */
[----:B------:R-:W1:Y:S02]  /*6500*/  SYNCS.PHASECHK.TRANS64.TRYWAIT P0, [R78+URZ+0x90], R3 ;  /* 0x000090034e0075a7 */ /* 0x000e6400080011ff */
[----:B-1----:R-:W-:Y:S05]  /*6510*/  @!P0 BRA `(.L_x_114) ;  /* 0x0000002c00f08947 */ /* 0x002fea0003800000 */
.L_x_113:
[----:B------:R-:W-:Y:S05]  /*6520*/  @!P1 BRA `(.L_x_115) ;  /* 0x0000000000409947 */ /* 0x000fea0003800000 */
[----:B------:R-:W4:Y:S01]  /*6530*/  LDCU.64 UR8, c[0x4][0x70] ;  /* 0x01000e00ff0877ac */ /* 0x000f220008000a00 */
[----:B-1----:R-:W-:Y:S01]  /*6540*/  MOV R3, 0x0 ;  /* 0x0000000000037802 */ /* 0x002fe20000000f00 */
[----:B------:R-:W-:Y:S02]  /*6550*/  HFMA2 R12, -RZ, RZ, 0, 5.9604644775390625e-08 ;  /* 0x00000001ff0c7431 */ /* 0x000fe400000001ff */
[----:B------:R-:W-:Y:S02]  /*6560*/  IMAD.MOV.U32 R8, RZ, RZ, 0x192 ;  /* 0x00000192ff087424 */ /* 0x000fe400078e00ff */
[----:B------:R-:W-:Y:S01]  /*6570*/  IMAD.MOV.U32 R13, RZ, RZ, RZ ;  /* 0x000000ffff0d7224 */ /* 0x000fe200078e00ff */
[----:B------:R-:W1:Y:S01]  /*6580*/  LDCU.64 UR6, c[0x4][0x78] ;  /* 0x01000f00ff0677ac */ /* 0x000e620008000a00 */
[----:B--2---:R-:W2:Y:S01]  /*6590*/  LDC.64 R2, c[0x4][R3] ;  /* 0x0100000003027b82 */ /* 0x004ea20000000a00 */
[----:B------:R-:W5:Y:S01]  /*65a0*/  LDCU.64 UR4, c[0x4][0x10] ;  /* 0x01000200ff0477ac */ /* 0x000f620008000a00 */
[----:B----4-:R-:W-:Y:S01]  /*65b0*/  MOV R5, UR9 ;  /* 0x0000000900057c02 */ /* 0x010fe20008000f00 */
[----:B------:R-:W-:Y:S01]  /*65c0*/  IMAD.U32 R4, RZ, RZ, UR8 ;  /* 0x00000008ff047e24 */ /* 0x000fe2000f8e00ff */
[----:B-1----:R-:W-:Y:S01]  /*65d0*/  MOV R7, UR7 ;  /* 0x0000000700077c02 */ /* 0x002fe20008000f00 */
[----:B------:R-:W-:Y:S01]  /*65e0*/  IMAD.U32 R6, RZ, RZ, UR6 ;  /* 0x00000006ff067e24 */ /* 0x000fe2000f8e00ff */
[----:B-----5:R-:W-:Y:S01]  /*65f0*/  MOV R11, UR5 ;  /* 0x00000005000b7c02 */ /* 0x020fe20008000f00 */
[----:B------:R-:W-:Y:S02]  /*6600*/  IMAD.U32 R10, RZ, RZ, UR4 ;  /* 0x00000004ff0a7e24 */ /* 0x000fe4000f8e00ff */
[----:B------:R-:W-:Y:S07]  /*6610*/  LEPC R20, `(.L_x_115) ;  /* 0x000000001014794e */ /* 0x000fee0000000000 */
[----:B--23--:R-:W-:Y:S05]  /*6620*/  CALL.ABS.NOINC R2 ;  /* 0x0000000002007343 */ /* 0x00cfea0003c00000 */
.L_x_115:
[----:B------:R-:W-:Y:S05]  /*6630*/  WARPSYNC.ALL ;  /* 0x0000000000007948 */ /* 0x000fea0003800000 */
[----:B------:R-:W-:Y:S01]  /*6640*/  R2UR UR4, R34 ;  /* 0x00000000220472ca */ /* 0x000fe200000e0000 */
[--C-:B------:R-:W-:Y:S01]  /*6650*/  HADD2.F32 R20, -RZ, R40.reuse.H0_H0 ;  /* 0x20000028ff147230 */ /* 0x100fe20000004100 */
[----:B------:R-:W-:Y:S01]  /*6660*/  MOV R85, 0x10 ;  /* 0x0000001000557802 */ /* 0x000fe20000000f00 */
[----:B------:R-:W-:Y:S01]  /*6670*/  HADD2.F32 R21, -RZ, R40.H1_H1 ;  /* 0x30000028ff157230 */ /* 0x000fe20000004100 */
[----:B------:R-:W-:Y:S01]  /*6680*/  LOP3.LUT P6, RZ, R69, 0x40, RZ, 0xc0, !PT ;  /* 0x0000004045ff7812 */ /* 0x000fe200078cc0ff */
[----:B------:R-:W-:Y:S01]  /*6690*/  HADD2.F32 R36, -RZ, R41.H1_H1 ;  /* 0x30000029ff247230 */ /* 0x000fe20000004100 */
[----:B------:R-:W-:Y:S01]  /*66a0*/  ISETP.NE.AND P0, PT, R76, RZ, PT ;  /* 0x000000ff4c00720c */ /* 0x000fe20003f05270 */
[----:B------:R-:W-:Y:S01]  /*66b0*/  HADD2.F32 R37, -RZ, R43.H0_H0 ;  /* 0x2000002bff257230 */ /* 0x000fe20000004100 */
[----:B------:R-:W-:Y:S01]  /*66c0*/  SEL R85, R85, 0xfffffff0, !P6 ;  /* 0xfffffff055557807 */ /* 0x000fe20007000000 */
[----:B------:R-:W-:Y:S03]  /*66d0*/  BSSY.RECONVERGENT B0, `(.L_x_116) ;  /* 0x000004f000007945 */ /* 0x000fe60003800200 */
[----:B------:R-:W-:Y:S01]  /*66e0*/  IADD3 R83, PT, PT, R86, R85, RZ ;  /* 0x0000005556537210 */ /* 0x000fe20007ffe0ff */
[----:B------:R-:W3:Y:S02]  /*66f0*/  LDTM.x16 R4, tmem[UR4] ;  /* 0x00000004000479ee */ /* 0x000ee40008240000 */
[C---:B---3--:R-:W-:Y:S01]  /*6700*/  FMUL R0, R32.reuse, R4 ;  /* 0x0000000420007220 */ /* 0x048fe20000400000 */
[C---:B--2---:R-:W-:Y:S01]  /*6710*/  FMUL R2, R32.reuse, R5 ;  /* 0x0000000520027220 */ /* 0x044fe20000400000 */
[C---:B-1----:R-:W-:Y:S01]  /*6720*/  FMUL R3, R32.reuse, R6 ;  /* 0x0000000620037220 */ /* 0x042fe20000400000 */
[C---:B------:R-:W-:Y:S01]  /*6730*/  FMUL R7, R32.reuse, R7 ;  /* 0x0000000720077220 */ /* 0x040fe20000400000 */
[C---:B------:R-:W-:Y:S01]  /*6740*/  FFMA R0, R35.reuse, R20, R0 ;  /* 0x0000001423007223 */ /* 0x040fe20000000000 */
[----:B------:R-:W-:Y:S02]  /*6750*/  HADD2.F32 R20, -RZ, R41.H0_H0 ;  /* 0x20000029ff147230 */ /* 0x000fe40000004100 */
[C---:B------:R-:W-:Y:S01]  /*6760*/  FFMA R2, R35.reuse, R21, R2 ;  /* 0x0000001523027223 */ /* 0x040fe20000000002 */
[--C-:B------:R-:W-:Y:S02]  /*6770*/  HADD2.F32 R21, -RZ, R42.reuse.H0_H0 ;  /* 0x2000002aff157230 */ /* 0x100fe40000004100 */
[C---:B------:R-:W-:Y:S01]  /*6780*/  FMUL R4, R32.reuse, R8 ;  /* 0x0000000820047220 */ /* 0x040fe20000400000 */
[C---:B------:R-:W-:Y:S01]  /*6790*/  FMUL R5, R32.reuse, R9 ;  /* 0x0000000920057220 */ /* 0x040fe20000400000 */
[C---:B------:R-:W-:Y:S01]  /*67a0*/  FFMA R3, R35.reuse, R20, R3 ;  /* 0x0000001423037223 */ /* 0x040fe20000000003 */
[----:B------:R-:W-:Y:S02]  /*67b0*/  HADD2.F32 R20, -RZ, R42.H1_H1 ;  /* 0x3000002aff147230 */ /* 0x000fe40000004100 */
[C---:B------:R-:W-:Y:S01]  /*67c0*/  FFMA R7, R35.reuse, R36, R7 ;  /* 0x0000002423077223 */ /* 0x040fe20000000007 */
[C---:B------:R-:W-:Y:S01]  /*67d0*/  FMUL R6, R32.reuse, R10 ;  /* 0x0000000a20067220 */ /* 0x040fe20000400000 */
[----:B------:R-:W-:Y:S02]  /*67e0*/  HADD2.F32 R36, -RZ, R43.H1_H1 ;  /* 0x3000002bff247230 */ /* 0x000fe40000004100 */
[C---:B------:R-:W-:Y:S01]  /*67f0*/  FMUL R11, R32.reuse, R11 ;  /* 0x0000000b200b7220 */ /* 0x040fe20000400000 */
[C---:B------:R-:W-:Y:S01]  /*6800*/  FFMA R4, R35.reuse, R21, R4 ;  /* 0x0000001523047223 */ /* 0x040fe20000000004 */
[C---:B------:R-:W-:Y:S01]  /*6810*/  FFMA R5, R35.reuse, R20, R5 ;  /* 0x0000001423057223 */ /* 0x040fe20000000005 */
[C---:B------:R-:W-:Y:S01]  /*6820*/  FFMA R6, R35.reuse, R37, R6 ;  /* 0x0000002523067223 */ /* 0x040fe20000000006 */
[--C-:B------:R-:W-:Y:S02]  /*6830*/  HADD2.F32 R20, -RZ, R48.reuse.H0_H0 ;  /* 0x20000030ff147230 */ /* 0x100fe40000004100 */
[C---:B------:R-:W-:Y:S01]  /*6840*/  FFMA R11, R35.reuse, R36, R11 ;  /* 0x00000024230b7223 */ /* 0x040fe2000000000b */
[C---:B------:R-:W-:Y:S01]  /*6850*/  FMUL R8, R32.reuse, R12 ;  /* 0x0000000c20087220 */ /* 0x040fe20000400000 */
[----:B------:R-:W-:Y:S02]  /*6860*/  HADD2.F32 R36, -RZ, R48.H1_H1 ;  /* 0x30000030ff247230 */ /* 0x000fe40000004100 */
[C---:B------:R-:W-:Y:S01]  /*6870*/  FMUL R9, R32.reuse, R13 ;  /* 0x0000000d20097220 */ /* 0x040fe20000400000 */
[--C-:B------:R-:W-:Y:S02]  /*6880*/  HADD2.F32 R21, -RZ, R49.reuse.H0_H0 ;  /* 0x20000031ff157230 */ /* 0x100fe40000004100 */
[C---:B------:R-:W-:Y:S01]  /*6890*/  FMUL R10, R32.reuse, R14 ;  /* 0x0000000e200a7220 */ /* 0x040fe20000400000 */
[C---:B------:R-:W-:Y:S01]  /*68a0*/  FFMA R8, R35.reuse, R20, R8 ;  /* 0x0000001423087223 */ /* 0x040fe20000000008 */
[----:B------:R-:W-:Y:S02]  /*68b0*/  HADD2.F32 R20, -RZ, R49.H1_H1 ;  /* 0x30000031ff147230 */ /* 0x000fe40000004100 */
[C---:B------:R-:W-:Y:S01]  /*68c0*/  FFMA R9, R35.reuse, R36, R9 ;  /* 0x0000002423097223 */ /* 0x040fe20000000009 */
[C---:B------:R-:W-:Y:S01]  /*68d0*/  FMUL R15, R32.reuse, R15 ;  /* 0x0000000f200f7220 */ /* 0x040fe20000400000 */
[C---:B------:R-:W-:Y:S01]  /*68e0*/  FFMA R10, R35.reuse, R21, R10 ;  /* 0x00000015230a7223 */ /* 0x040fe2000000000a */
[--C-:B------:R-:W-:Y:S02]  /*68f0*/  HADD2.F32 R21, -RZ, R50.reuse.H0_H0 ;  /* 0x20000032ff157230 */ /* 0x100fe40000004100 */
[C---:B------:R-:W-:Y:S01]  /*6900*/  FMUL R12, R32.reuse, R16 ;  /* 0x00000010200c7220 */ /* 0x040fe20000400000 */
[----:B------:R-:W-:Y:S02]  /*6910*/  HADD2.F32 R36, -RZ, R50.H1_H1 ;  /* 0x30000032ff247230 */ /* 0x000fe40000004100 */
[C---:B------:R-:W-:Y:S01]  /*6920*/  FFMA R15, R35.reuse, R20, R15 ;  /* 0x00000014230f7223 */ /* 0x040fe2000000000f */
[C---:B------:R-:W-:Y:S01]  /*6930*/  FMUL R13, R32.reuse, R17 ;  /* 0x00000011200d7220 */ /* 0x040fe20000400000 */
[--C-:B------:R-:W-:Y:S02]  /*6940*/  HADD2.F32 R37, -RZ, R51.reuse.H0_H0 ;  /* 0x20000033ff257230 */ /* 0x100fe40000004100 */
[C---:B------:R-:W-:Y:S01]  /*6950*/  FMUL R14, R32.reuse, R18 ;  /* 0x00000012200e7220 */ /* 0x040fe20000400000 */
[----:B------:R-:W-:Y:S02]  /*6960*/  HADD2.F32 R20, -RZ, R51.H1_H1 ;  /* 0x30000033ff147230 */ /* 0x000fe40000004100 */
[----:B------:R-:W-:Y:S01]  /*6970*/  FMUL R19, R32, R19 ;  /* 0x0000001320137220 */ /* 0x000fe20000400000 */
[----:B------:R-:W-:Y:S01]  /*6980*/  F2FP.F16.F32.PACK_AB R44, R2, R0 ;  /* 0x00000000022c723e */ /* 0x000fe200000000ff */
[----:B------:R-:W-:Y:S01]  /*6990*/  FFMA R12, R35, R21, R12 ;  /* 0x00000015230c7223 */ /* 0x000fe2000000000c */
[----:B------:R-:W-:Y:S01]  /*69a0*/  F2FP.F16.F32.PACK_AB R45, R7, R3 ;  /* 0x00000003072d723e */ /* 0x000fe200000000ff */
[----:B------:R-:W-:Y:S01]  /*69b0*/  FFMA R13, R35, R36, R13 ;  /* 0x00000024230d7223 */ /* 0x000fe2000000000d */
[----:B------:R-:W-:Y:S01]  /*69c0*/  F2FP.F16.F32.PACK_AB R46, R5, R4 ;  /* 0x00000004052e723e */ /* 0x000fe200000000ff */
[----:B------:R-:W-:Y:S01]  /*69d0*/  FFMA R14, R35, R37, R14 ;  /* 0x00000025230e7223 */ /* 0x000fe2000000000e */
[----:B------:R-:W-:Y:S01]  /*69e0*/  F2FP.F16.F32.PACK_AB R47, R11, R6 ;  /* 0x000000060b2f723e */ /* 0x000fe200000000ff */
[----:B------:R-:W-:Y:S01]  /*69f0*/  FFMA R19, R35, R20, R19 ;  /* 0x0000001423137223 */ /* 0x000fe20000000013 */
[----:B------:R-:W-:Y:S02]  /*6a00*/  F2FP.F16.F32.PACK_AB R88, R9, R8 ;  /* 0x000000080958723e */ /* 0x000fe400000000ff */
[----:B------:R-:W-:Y:S01]  /*6a10*/  F2FP.F16.F32.PACK_AB R89, R15, R10 ;  /* 0x0000000a0f59723e */ /* 0x000fe200000000ff */
[----:B------:R1:W-:Y:S01]  /*6a20*/  STS.128 [R81+UR44+0x200], R44 ;  /* 0x0002002c51007988 */ /* 0x0003e20008000c2c */
[----:B------:R-:W-:Y:S02]  /*6a30*/  F2FP.F16.F32.PACK_AB R90, R13, R12 ;  /* 0x0000000c0d5a723e */ /* 0x000fe400000000ff */
[----:B------:R-:W-:Y:S05]  /*6a40*/  F2FP.F16.F32.PACK_AB R91, R19, R14 ;  /* 0x0000000e135b723e */ /* 0x000fea00000000ff */
[----:B------:R1:W-:Y:S01]  /*6a50*/  STS.128 [R83+0x200], R88 ;  /* 0x0002005853007388 */ /* 0x0003e20000000c00 */
[----:B------:R-:W-:Y:S01]  /*6a60*/  @!PT LDS RZ, [RZ] ;  /* 0x00000000fffff984 */ /* 0x000fe20000000800 */
[----:B------:R-:W-:Y:S01]  /*6a70*/  @!PT LDS RZ, [RZ] ;  /* 0x00000000fffff984 */ /* 0x000fe20000000800 */
[----:B------:R-:W-:Y:S01]  /*6a80*/  @!PT LDS RZ, [RZ] ;  /* 0x00000000fffff984 */ /* 0x000fe20000000800 */
[----:B------:R-:W-:Y:S01]  /*6a90*/  @!PT LDS RZ, [RZ] ;  /* 0x00000000fffff984 */ /* 0x000fe20000000800 */
[----:B------:R2:W-:Y:S07]  /*6aa0*/  MEMBAR.ALL.CTA ;  /* 0x0000000000007992 */ /* 0x0005ee0000008000 */
[----:B--2---:R-:W2:Y:S02]  /*6ab0*/  FENCE.VIEW.ASYNC.S ;  /* 0x00000000000073c6 */ /* 0x004ea40000000000 */
[----:B--2---:R-:W-:Y:S06]  /*6ac0*/  BAR.SYNC.DEFER_BLOCKING 0x1, 0x80 ;  /* 0x0042000000007b1d */ /* 0x004fec0000010000 */
[----:B------:R-:W-:Y:S05]  /*6ad0*/  @P0 BRA `(.L_x_117) ;  /* 0x0000000000380947 */ /* 0x000fea0003800000 */
[----:B------:R-:W-:Y:S02]  /*6ae0*/  UIADD3 UR4, UPT, UPT, UR44, 0x200, URZ ;  /* 0x000002002c047890 */ /* 0x000fe4000fffe0ff */
[----:B------:R-:W-:Y:S01]  /*6af0*/  UIADD3 UR8, UP0, UPT, UR50, 0x680, URZ ;  /* 0x0000068032087890 */ /* 0x000fe2000ff1e0ff */
[----:B------:R-:W-:Y:S01]  /*6b00*/  UMOV UR43, UR36 ;  /* 0x00000024002b7c82 */ /* 0x000fe20008000000 */
[----:B------:R-:W-:Y:S02]  /*6b10*/  UIADD3 UR5, UPT, UPT, UR41, 0x40, URZ ;  /* 0x0000004029057890 */ /* 0x000fe4000fffe0ff */
[----:B------:R-:W-:Y:S01]  /*6b20*/  MOV R71, UR4 ;  /* 0x0000000400477c02 */ /* 0x000fe20008000f00 */
[----:B------:R-:W-:Y:S02]  /*6b30*/  UIADD3.X UR9, UPT, UPT, URZ, UR51, URZ, UP0, !UPT ;  /* 0x00000033ff097290 */ /* 0x000fe400087fe4ff */
[----:B------:R-:W-:Y:S01]  /*6b40*/  UIADD3 UR4, UPT, UPT, UR44, 0xa00, URZ ;  /* 0x00000a002c047890 */ /* 0x000fe2000fffe0ff */
[----:B------:R-:W-:Y:S01]  /*6b50*/  R2UR UR40, R71 ;  /* 0x00000000472872ca */ /* 0x000fe200000e0000 */
[----:B------:R-:W-:Y:S01]  /*6b60*/  UMOV UR6, UR42 ;  /* 0x0000002a00067c82 */ /* 0x000fe20008000000 */
[----:B------:R-:W-:Y:S11]  /*6b70*/  UMOV UR7, UR36 ;  /* 0x0000002400077c82 */ /* 0x000ff60008000000 */
[----:B------:R2:W-:Y:S01]  /*6b80*/  UTMASTG.3D [UR40], [UR8] ;  /* 0x00000028080073b5 */ /* 0x0005e20008010000 */
[----:B------:R2:W-:Y:S01]  /*6b90*/  UTMASTG.3D [UR4], [UR8] ;  /* 0x00000004080073b5 */ /* 0x0005e20008010000 */
[----:B------:R0:W-:Y:S01]  /*6ba0*/  UTMACMDFLUSH ;  /* 0x00000000000079b7 */ /* 0x0001e20000000000 */
[----:B--2---:R-:W-:Y:S04]  /*6bb0*/  DEPBAR.LE SB0, 0x1 ;  /* 0x000080400000791a */ /* 0x004fe80000000000 */
.L_x_117:
[----:B------:R-:W-:Y:S05]  /*6bc0*/  BSYNC.RECONVERGENT B0 ;  /* 0x0000000000007941 */ /* 0x000fea0003800200 */
.L_x_116:
[----:B------:R-:W-:Y:S01]  /*6bd0*/  BAR.SYNC.DEFER_BLOCKING 0x1, 0x80 ;  /* 0x0042000000007b1d */ /* 0x000fe20000010000 */
[----:B------:R-:W-:Y:S01]  /*6be0*/  ISETP.NE.AND P1, PT, R82, RZ, PT ;  /* 0x000000ff5200720c */ /* 0x000fe20003f25270 */
[----:B------:R-:W-:Y:S01]  /*6bf0*/  UISETP.NE.AND UP0, UPT, UR45, URZ, UPT ;  /* 0x000000ff2d00728c */ /* 0x000fe2000bf05270 */
[----:B------:R-:W-:Y:S11]  /*6c00*/  LEA R3, R38, UR44, 0x3 ;  /* 0x0000002c26037c11 */ /* 0x000ff6000f8e18ff */
[----:B------:R-:W-:Y:S01]  /*6c10*/  @P1 SHF.L.U32 R2, R75, 0x1f, RZ ;  /* 0x0000001f4b021819 */ /* 0x000fe200000006ff */
[----:B------:R-:W-:Y:S06]  /*6c20*/  BRA.U !UP0, `(.L_x_118) ;  /* 0x0000000108247547 */ /* 0x000fec000b800000 */
[----:B------:R-:W-:Y:S01]  /*6c30*/  IMAD.U32 R5, RZ, RZ, UR48 ;  /* 0x00000030ff057e24 */ /* 0x000fe2000f8e00ff */
[----:B------:R-:W-:Y:S01]  /*6c40*/  MOV R0, UR37 ;  /* 0x0000002500007c02 */ /* 0x000fe20008000f00 */
[----:B------:R-:W-:Y:S03]  /*6c50*/  UIADD3 UR48, UPT, UPT, UR48, 0x1, URZ ;  /* 0x0000000130307890 */ /* 0x000fe6000fffe0ff */
[----:B------:R-:W-:Y:S01]  /*6c60*/  @P1 LEA R5, R5, UR44, 0x3 ;  /* 0x0000002c05051c11 */ /* 0x000fe2000f8e18ff */
[----:B------:R-:W-:Y:S04]  /*6c70*/  UISETP.NE.AND UP0, UPT, UR48, 0x4, UPT ;  /* 0x000000043000788c */ /* 0x000fe8000bf05270 */
[----:B------:R-:W-:Y:S01]  /*6c80*/  @P1 VIADD R5, R5, 0x40 ;  /* 0x0000004005051836 */ /* 0x000fe20000000000 */
[----:B------:R-:W-:Y:S04]  /*6c90*/  USEL UR48, UR48, URZ, UP0 ;  /* 0x000000ff30307287 */ /* 0x000fe80008000000 */
[----:B------:R-:W-:Y:S04]  /*6ca0*/  @P1 PRMT R0, R0, 0x654, R5 ;  /* 0x0000065400001816 */ /* 0x000fe80000000005 */
[----:B------:R2:W-:Y:S04]  /*6cb0*/  @P1 SYNCS.ARRIVE.TRANS64.RED.A1T0 RZ, [R0+URZ], RZ ;  /* 0x000000ff00ff19a7 */ /* 0x0005e800081004ff */
.L_x_118:
[----:B------:R-:W3:Y:S01]  /*6cc0*/  @P1 SYNCS.PHASECHK.TRANS64.TRYWAIT P0, [R3+URZ+0x20], R2 ;  /* 0x00002002030015a7 */ /* 0x000ee200080011ff */
[----:B------:R-:W-:Y:S01]  /*6cd0*/  BSSY B1, `(.L_x_119) ;  /* 0x0000012000017945 */ /* 0x000fe20003800000 */
[----:B---3--:R-:W-:Y:S03]  /*6ce0*/  @P1 SEL R39, RZ, 0x1, !P0 ;  /* 0x00000001ff271807 */ /* 0x008fe60004000000 */
[----:B------:R-:W-:Y:S05]  /*6cf0*/  @!P1 BRA `(.L_x_120) ;  /* 0x00000000003c9947 */ /* 0x000fea0003800000 */
[----:B------:R-:W-:Y:S01]  /*6d00*/  ISETP.NE.AND P1, PT, R84, RZ, PT ;  /* 0x000000ff5400720c */ /* 0x000fe20003f25270 */
[----:B------:R-:W-:Y:S01]  /*6d10*/  BSSY B0, `(.L_x_121) ;  /* 0x0000009000007945 */ /* 0x000fe20003800000 */
[----:B------:R-:W-:Y:S11]  /*6d20*/  ISETP.NE.AND P0, PT, R39, RZ, PT ;  /* 0x000000ff2700720c */ /* 0x000ff60003f05270 */
[----:B------:R-:W-:Y:S05]  /*6d30*/  @P1 IMAD R4, R38, 0x1000, R81 ;  /* 0x0000100026041824 */ /* 0x000fea00078e0251 */
[----:B------:R-:W-:Y:S05]  /*6d40*/  @P1 IADD3 R2, PT, PT, R4, UR44, RZ ;  /* 0x0000002c04021c10 */ /* 0x000fea000fffe0ff */
[----:B------:R-:W-:Y:S01]  /*6d50*/  @P1 IMAD.IADD R2, R85, 0x1, R2 ;  /* 0x0000000155021824 */ /* 0x000fe200078e0202 */
[----:B------:R-:W-:Y:S06]  /*6d60*/  @P0 BRA `(.L_x_122) ;  /* 0x00000000000c0947 */ /* 0x000fec0003800000 */
[----:B--2---:R-:W-:Y:S04]  /*6d70*/  SHF.L.U32 R0, R75, 0x1f, RZ ;  /* 0x0000001f4b007819 */ /* 0x004fe800000006ff */
[----:B------:R-:W2:Y:S02]  /*6d80*/  SYNCS.PHASECHK.TRANS64.TRYWAIT P0, [R3+URZ+0x20], R0 ;  /* 0x00002000030075a7 */ /* 0x000ea400080011ff */
[----:B--2---:R-:W-:Y:S05]  /*6d90*/  @!P0 BRA `(.L_x_123) ;  /* 0x0000002400e48947 */ /* 0x004fea0003800000 */
.L_x_122:
[----:B------:R-:W-:Y:S05]  /*6da0*/  BSYNC B0 ;  /* 0x0000000000007941 */ /* 0x000fea0003800000 */
.L_x_121:
[----:B------:R-:W-:Y:S02]  /*6db0*/  ISETP.NE.AND P0, PT, R84, RZ, PT ;  /* 0x000000ff5400720c */ /* 0x000fe40003f05270 */
[----:B------:R-:W-:Y:S11]  /*6dc0*/  IADD3 R38, PT, PT, R38, 0x1, RZ ;  /* 0x0000000126267810 */ /* 0x000ff60007ffe0ff */
[----:B------:R3:W4:Y:S04]  /*6dd0*/  @P0 LDS.128 R40, [R4+UR44+0x200] ;  /* 0x0002002c04280984 */ /* 0x0007280008000c00 */
[----:B------:R3:W1:Y:S02]  /*6de0*/  @P0 LDS.128 R48, [R2+0x200] ;  /* 0x0002000002300984 */ /* 0x0006640000000c00 */
.L_x_120:
[----:B------:R-:W-:Y:S05]  /*6df0*/  BSYNC B1 ;  /* 0x0000000000017941 */ /* 0x000fea0003800000 */
.L_x_119:
[----:B--2---:R-:W-:Y:S05]  /*6e00*/  VIADD R3, R34, 0x10 ;  /* 0x0000001022037836 */ /* 0x004fea0000000000 */
[----:B------:R-:W-:Y:S04]  /*6e10*/  SHF.R.U32.HI R3, RZ, 0x15, R3 ;  /* 0x00000015ff037819 */ /* 0x000fe80000011603 */
[----:B------:R-:W-:Y:S11]  /*6e20*/  LOP3.LUT P0, RZ, R3, 0x3, R70, 0x48, !PT ;  /* 0x0000000303ff7812 */ /* 0x000ff60007804846 */
[----:B------:R-:W-:Y:S02]  /*6e30*/  @!UPT UIADD3 URZ, UPT, UPT, URZ, URZ, URZ ;  /* 0x000000fffffff290 */ /* 0x000fe4000fffe0ff */
[----:B------:R-:W-:Y:S05]  /*6e40*/  @!P0 BRA `(.L_x_124) ;  /* 0x0000000000408947 */ /* 0x000fea0003800000 */
[----:B------:R-:W2:Y:S01]  /*6e50*/  LDCU.64 UR8, c[0x4][0x70] ;  /* 0x01000e00ff0877ac */ /* 0x000ea20008000a00 */
[----:B------:R-:W-:Y:S01]  /*6e60*/  MOV R3, 0x0 ;  /* 0x0000000000037802 */ /* 0x000fe20000000f00 */
[----:B------:R-:W-:Y:S02]  /*6e70*/  HFMA2 R12, -RZ, RZ, 0, 5.9604644775390625e-08 ;  /* 0x00000001ff0c7431 */ /* 0x000fe400000001ff */
[----:B------:R-:W-:Y:S02]  /*6e80*/  IMAD.MOV.U32 R8, RZ, RZ, 0x192 ;  /* 0x00000192ff087424 */ /* 0x000fe400078e00ff */
[----:B------:R-:W-:Y:S01]  /*6e90*/  IMAD.MOV.U32 R13, RZ, RZ, RZ ;  /* 0x000000ffff0d7224 */ /* 0x000fe200078e00ff */
[----:B------:R-:W5:Y:S01]  /*6ea0*/  LDCU.64 UR6, c[0x4][0x78] ;  /* 0x01000f00ff0677ac */ /* 0x000f620008000a00 */
[----:B---3--:R-:W3:Y:S01]  /*6eb0*/  LDC.64 R2, c[0x4][R3] ;  /* 0x0100000003027b82 */ /* 0x008ee20000000a00 */
[----:B------:R-:W4:Y:S01]  /*6ec0*/  LDCU.64 UR4, c[0x4][0x10] ;  /* 0x01000200ff0477ac */ /* 0x000f220008000a00 */
[----:B--2---:R-:W-:Y:S01]  /*6ed0*/  MOV R5, UR9 ;  /* 0x0000000900057c02 */ /* 0x004fe20008000f00 */
[----:B------:R-:W-:Y:S01]  /*6ee0*/  IMAD.U32 R4, RZ, RZ, UR8 ;  /* 0x00000008ff047e24 */ /* 0x000fe2000f8e00ff */
[----:B-----5:R-:W-:Y:S01]  /*6ef0*/  MOV R7, UR7 ;  /* 0x0000000700077c02 */ /* 0x020fe20008000f00 */
[----:B------:R-:W-:Y:S01]  /*6f00*/  IMAD.U32 R6, RZ, RZ, UR6 ;  /* 0x00000006ff067e24 */ /* 0x000fe2000f8e00ff */
[----:B----4-:R-:W-:Y:S01]  /*6f10*/  MOV R11, UR5 ;  /* 0x00000005000b7c02 */ /* 0x010fe20008000f00 */
[----:B------:R-:W-:Y:S02]  /*6f20*/  IMAD.U32 R10, RZ, RZ, UR4 ;  /* 0x00000004ff0a7e24 */ /* 0x000fe4000f8e00ff */
[----:B------:R-:W-:Y:S07]  /*6f30*/  LEPC R20, `(.L_x_124) ;  /* 0x000000001014794e */ /* 0x000fee0000000000 */
[----:B-1-3--:R-:W-:Y:S05]  /*6f40*/  CALL.ABS.NOINC R2 ;  /* 0x0000000002007343 */ /* 0x00afea0003c00000 */
.L_x_124:
[----:B------:R-:W-:Y:S01]  /*6f50*/  ISETP.NE.AND P6, PT, R82, RZ, PT ;  /* 0x000000ff5200720c */ /* 0x000fe20003fc5270 */
[----:B------:R-:W-:Y:S05]  /*6f60*/  WARPSYNC.ALL ;  /* 0x0000000000007948 */ /* 0x000fea0003800000 */
[----:B------:R-:W-:Y:S01]  /*6f70*/  R2UR UR4, R34 ;  /* 0x00000000220472ca */ /* 0x000fe200000e0000 */
[--C-:B----4-:R-:W-:Y:S01]  /*6f80*/  HADD2.F32 R20, -RZ, R40.reuse.H0_H0 ;  /* 0x20000028ff147230 */ /* 0x110fe20000004100 */
[----:B------:R-:W-:Y:S01]  /*6f90*/  ISETP.NE.AND P0, PT, R76, RZ, PT ;  /* 0x000000ff4c00720c */ /* 0x000fe20003f05270 */
[----:B------:R-:W-:Y:S01]  /*6fa0*/  HADD2.F32 R21, -RZ, R40.H1_H1 ;  /* 0x30000028ff157230 */ /* 0x000fe20000004100 */
[----:B------:R-:W-:Y:S01]  /*6fb0*/  MOV R86, UR48 ;  /* 0x0000003000567c02 */ /* 0x000fe20008000f00 */
[--C-:B------:R-:W-:Y:S01]  /*6fc0*/  HADD2.F32 R36, -RZ, R41.reuse.H1_H1 ;  /* 0x30000029ff247230 */ /* 0x100fe20000004100 */
[----:B------:R-:W-:Y:S01]  /*6fd0*/  MOV R87, UR37 ;  /* 0x0000002500577c02 */ /* 0x000fe20008000f00 */
[----:B-1----:R-:W-:Y:S01]  /*6fe0*/  HADD2.F32 R37, -RZ, R48.H0_H0 ;  /* 0x20000030ff257230 */ /* 0x002fe20000004100 */
[----:B------:R-:W-:Y:S01]  /*6ff0*/  @P6 LEA R86, R86, UR44, 0x3 ;  /* 0x0000002c56566c11 */ /* 0x000fe2000f8e18ff */
[----:B------:R-:W-:Y:S01]  /*7000*/  BSSY.RECONVERGENT B0, `(.L_x_125) ;  /* 0x0000052000007945 */ /* 0x000fe20003800200 */
[----:B------:R-:W-:Y:S02]  /*7010*/  @P6 SHF.L.U32 R92, R75, 0x1f, RZ ;  /* 0x0000001f4b5c6819 */ /* 0x000fe400000006ff */
[----:B------:R-:W-:Y:S01]  /*7020*/  @P6 IADD3 R86, PT, PT, R86, 0x40, RZ ;  /* 0x0000004056566810 */ /* 0x000fe20007ffe0ff */
[----:B---3--:R-:W1:Y:S03]  /*7030*/  LDTM.x16 R4, tmem[UR4+0x10] ;  /* 0x00001004000479ee */ /* 0x008e660008240000 */
[----:B------:R-:W-:Y:S02]  /*7040*/  @P6 PRMT R86, R87, 0x654, R86 ;  /* 0x0000065457566816 */ /* 0x000fe40000000056 */
[----:B------:R-:W-:Y:S01]  /*7050*/  LEA R87, R38, UR44, 0x3 ;  /* 0x0000002c26577c11 */ /* 0x000fe2000f8e18ff */
[C---:B-1----:R-:W-:Y:S01]  /*7060*/  FMUL R0, R32.reuse, R4 ;  /* 0x0000000420007220 */ /* 0x042fe20000400000 */
[C---:B------:R-:W-:Y:S01]  /*7070*/  FMUL R2, R32.reuse, R5 ;  /* 0x0000000520027220 */ /* 0x040fe20000400000 */
[C---:B------:R-:W-:Y:S01]  /*7080*/  FMUL R3, R32.reuse, R6 ;  /* 0x0000000620037220 */ /* 0x040fe20000400000 */
[C---:B------:R-:W-:Y:S01]  /*7090*/  FMUL R7, R32.reuse, R7 ;  /* 0x0000000720077220 */ /* 0x040fe20000400000 */
[C---:B------:R-:W-:Y:S01]  /*70a0*/  FFMA R0, R35.reuse, R20, R0 ;  /* 0x0000001423007223 */ /* 0x040fe20000000000 */
[----:B------:R-:W-:Y:S02]  /*70b0*/  HADD2.F32 R20, -RZ, R41.H0_H0 ;  /* 0x20000029ff147230 */ /* 0x000fe40000004100 */
[C---:B------:R-:W-:Y:S01]  /*70c0*/  FFMA R2, R35.reuse, R21, R2 ;  /* 0x0000001523027223 */ /* 0x040fe20000000002 */
[C---:B------:R-:W-:Y:S01]  /*70d0*/  FMUL R4, R32.reuse, R8 ;  /* 0x0000000820047220 */ /* 0x040fe20000400000 */
[C---:B------:R-:W-:Y:S01]  /*70e0*/  FMUL R5, R32.reuse, R9 ;  /* 0x0000000920057220 */ /* 0x040fe20000400000 */
[--C-:B------:R-:W-:Y:S02]  /*70f0*/  HADD2.F32 R21, -RZ, R43.reuse.H0_H0 ;  /* 0x2000002bff157230 */ /* 0x100fe40000004100 */
[C---:B------:R-:W-:Y:S01]  /*7100*/  FFMA R3, R35.reuse, R20, R3 ;  /* 0x0000001423037223 */ /* 0x040fe20000000003 */
[--C-:B------:R-:W-:Y:S02]  /*7110*/  HADD2.F32 R20, -RZ, R42.reuse.H0_H0 ;  /* 0x2000002aff147230 */ /* 0x100fe40000004100 */
[C---:B------:R-:W-:Y:S01]  /*7120*/  FFMA R7, R35.reuse, R36, R7 ;  /* 0x0000002423077223 */ /* 0x040fe20000000007 */
[C---:B------:R-:W-:Y:S01]  /*7130*/  FMUL R6, R32.reuse, R10 ;  /* 0x0000000a20067220 */ /* 0x040fe20000400000 */
[----:B------:R-:W-:Y:S02]  /*7140*/  HADD2.F32 R36, -RZ, R43.H1_H1 ;  /* 0x3000002bff247230 */ /* 0x000fe40000004100 */
[C---:B------:R-:W-:Y:S01]  /*7150*/  FMUL R11, R32.reuse, R11 ;  /* 0x0000000b200b7220 */ /* 0x040fe20000400000 */
[C---:B------:R-:W-:Y:S01]  /*7160*/  FFMA R4, R35.reuse, R20, R4 ;  /* 0x0000001423047223 */ /* 0x040fe20000000004 */
[----:B------:R-:W-:Y:S02]  /*7170*/  HADD2.F32 R20, -RZ, R42.H1_H1 ;  /* 0x3000002aff147230 */ /* 0x000fe40000004100 */
[C---:B------:R-:W-:Y:S01]  /*7180*/  FMUL R8, R32.reuse, R12 ;  /* 0x0000000c20087220 */ /* 0x040fe20000400000 */
[C---:B------:R-:W-:Y:S01]  /*7190*/  FMUL R9, R32.reuse, R13 ;  /* 0x0000000d20097220 */ /* 0x040fe20000400000 */
[C---:B------:R-:W-:Y:S01]  /*71a0*/  FMUL R10, R32.reuse, R14 ;  /* 0x0000000e200a7220 */ /* 0x040fe20000400000 */
[C---:B------:R-:W-:Y:S01]  /*71b0*/  FMUL R15, R32.reuse, R15 ;  /* 0x0000000f200f7220 */ /* 0x040fe20000400000 */
[C---:B------:R-:W-:Y:S01]  /*71c0*/  FFMA R5, R35.reuse, R20, R5 ;  /* 0x0000001423057223 */ /* 0x040fe20000000005 */
[----:B------:R-:W-:Y:S02]  /*71d0*/  HADD2.F32 R20, -RZ, R48.H1_H1 ;  /* 0x30000030ff147230 */ /* 0x000fe40000004100 */
[C---:B------:R-:W-:Y:S01]  /*71e0*/  FFMA R6, R35.reuse, R21, R6 ;  /* 0x0000001523067223 */ /* 0x040fe20000000006 */
[C---:B------:R-:W-:Y:S01]  /*71f0*/  FFMA R11, R35.reuse, R36, R11 ;  /* 0x00000024230b7223 */ /* 0x040fe2000000000b */
[C---:B------:R-:W-:Y:S01]  /*7200*/  FFMA R8, R35.reuse, R37, R8 ;  /* 0x0000002523087223 */ /* 0x040fe20000000008 */
[--C-:B------:R-:W-:Y:S02]  /*7210*/  HADD2.F32 R21, -RZ, R49.reuse.H0_H0 ;  /* 0x20000031ff157230 */ /* 0x100fe40000004100 */
[C---:B------:R-:W-:Y:S01]  /*7220*/  FFMA R9, R35.reuse, R20, R9 ;  /* 0x0000001423097223 */ /* 0x040fe20000000009 */
[----:B------:R-:W-:Y:S02]  /*7230*/  HADD2.F32 R20, -RZ, R49.H1_H1 ;  /* 0x30000031ff147230 */ /* 0x000fe40000004100 */
[C---:B------:R-:W-:Y:S01]  /*7240*/  FMUL R12, R32.reuse, R16 ;  /* 0x00000010200c7220 */ /* 0x040fe20000400000 */
[C---:B------:R-:W-:Y:S01]  /*7250*/  FMUL R13, R32.reuse, R17 ;  /* 0x00000011200d7220 */ /* 0x040fe20000400000 */
[C---:B------:R-:W-:Y:S01]  /*7260*/  FFMA R10, R35.reuse, R21, R10 ;  /* 0x00000015230a7223 */ /* 0x040fe2000000000a */
[--C-:B------:R-:W-:Y:S02]  /*7270*/  HADD2.F32 R21, -RZ, R50.reuse.H0_H0 ;  /* 0x20000032ff157230 */ /* 0x100fe40000004100 */
[C---:B------:R-:W-:Y:S01]  /*7280*/  FFMA R15, R35.reuse, R20, R15 ;  /* 0x00000014230f7223 */ /* 0x040fe2000000000f */
[----:B------:R-:W-:Y:S02]  /*7290*/  HADD2.F32 R20, -RZ, R50.H1_H1 ;  /* 0x30000032ff147230 */ /* 0x000fe40000004100 */
[C---:B------:R-:W-:Y:S01]  /*72a0*/  FMUL R14, R32.reuse, R18 ;  /* 0x00000012200e7220 */ /* 0x040fe20000400000 */
[--C-:B------:R-:W-:Y:S02]  /*72b0*/  HADD2.F32 R37, -RZ, R51.reuse.H0_H0 ;  /* 0x20000033ff257230 */ /* 0x100fe40000004100 */
[----:B------:R-:W-:Y:S01]  /*72c0*/  FMUL R19, R32, R19 ;  /* 0x0000001320137220 */ /* 0x000fe20000400000 */
[----:B------:R-:W-:Y:S01]  /*72d0*/  HADD2.F32 R36, -RZ, R51.H1_H1 ;  /* 0x30000033ff247230 */ /* 0x000fe20000004100 */
        /* <DEDUP_REMOVED lines=22> */
[----:B------:R-:W-:Y:S02]  /*7440*/  UIADD3 UR12, UP0, UPT, UR50, 0x680, URZ ;  /* 0x00000680320c7890 */ /* 0x000fe4000ff1e0ff */
[----:B------:R-:W-:Y:S02]  /*7450*/  UIADD3 UR9, UPT, UPT, UR41, 0x10, URZ ;  /* 0x0000001029097890 */ /* 0x000fe4000fffe0ff */
[----:B------:R-:W-:Y:S02]  /*7460*/  UIADD3 UR8, UPT, UPT, UR44, 0x1200, URZ ;  /* 0x000012002c087890 */ /* 0x000fe4000fffe0ff */
[----:B------:R-:W-:Y:S01]  /*7470*/  UIADD3.X UR13, UPT, UPT, URZ, UR51, URZ, UP0, !UPT ;  /* 0x00000033ff0d7290 */ /* 0x000fe200087fe4ff */
[----:B------:R-:W-:Y:S01]  /*7480*/  UMOV UR10, UR42 ;  /* 0x0000002a000a7c82 */ /* 0x000fe20008000000 */
[----:B------:R-:W-:Y:S01]  /*7490*/  UMOV UR11, UR36 ;  /* 0x00000024000b7c82 */ /* 0x000fe20008000000 */
[----:B------:R-:W-:Y:S02]  /*74a0*/  UIADD3 UR5, UPT, UPT, UR41, 0x50, URZ ;  /* 0x0000005029057890 */ /* 0x000fe4000fffe0ff */
[----:B------:R-:W-:Y:S01]  /*74b0*/  UIADD3 UR4, UPT, UPT, UR44, 0x1a00, URZ ;  /* 0x00001a002c047890 */ /* 0x000fe2000fffe0ff */
[----:B------:R-:W-:Y:S03]  /*74c0*/  UMOV UR6, UR42 ;  /* 0x0000002a00067c82 */ /* 0x000fe60008000000 */
[----:B------:R2:W-:Y:S01]  /*74d0*/  UTMASTG.3D [UR8], [UR12] ;  /* 0x000000080c0073b5 */ /* 0x0005e20008010000 */
[----:B------:R-:W-:Y:S04]  /*74e0*/  UMOV UR7, UR36 ;  /* 0x0000002400077c82 */ /* 0x000fe80008000000 */
[----:B------:R2:W-:Y:S01]  /*74f0*/  UTMASTG.3D [UR4], [UR12] ;  /* 0x000000040c0073b5 */ /* 0x0005e20008010000 */
[----:B------:R0:W-:Y:S01]  /*7500*/  UTMACMDFLUSH ;  /* 0x00000000000079b7 */ /* 0x0001e20000000000 */
[----:B--2---:R-:W-:Y:S04]  /*7510*/  DEPBAR.LE SB0, 0x1 ;  /* 0x000080400000791a */ /* 0x004fe80000000000 */
.L_x_126:
[----:B------:R-:W-:Y:S05]  /*7520*/  BSYNC.RECONVERGENT B0 ;  /* 0x0000000000007941 */ /* 0x000fea0003800200 */
.L_x_125:
[----:B------:R-:W-:Y:S01]  /*7530*/  BAR.SYNC.DEFER_BLOCKING 0x1, 0x80 ;  /* 0x0042000000007b1d */ /* 0x000fe20000010000 */
[----:B------:R-:W-:Y:S04]  /*7540*/  UIADD3 UR40, UPT, UPT, UR48, 0x1, URZ ;  /* 0x0000000130287890 */ /* 0x000fe8000fffe0ff */
[----:B------:R-:W-:Y:S04]  /*7550*/  UISETP.NE.AND UP0, UPT, UR40, 0x4, UPT ;  /* 0x000000042800788c */ /* 0x000fe8000bf05270 */
[----:B------:R-:W-:Y:S01]  /*7560*/  USEL UR40, UR40, URZ, UP0 ;  /* 0x000000ff28287287 */ /* 0x000fe20008000000 */
[----:B------:R2:W-:Y:S01]  /*7570*/  @P6 SYNCS.ARRIVE.TRANS64.RED.A1T0 RZ, [R86+URZ], RZ ;  /* 0x000000ff56ff69a7 */ /* 0x0005e200081004ff */
[----:B------:R-:W-:Y:S01]  /*7580*/  BSSY B1, `(.L_x_127) ;  /* 0x0000013000017945 */ /* 0x000fe20003800000 */
[----:B------:R-:W3:Y:S02]  /*7590*/  @P6 SYNCS.PHASECHK.TRANS64.TRYWAIT P0, [R87+URZ+0x20], R92 ;  /* 0x0000205c570065a7 */ /* 0x000ee400080011ff */
[----:B---3--:R-:W-:Y:S01]  /*75a0*/  @P6 SEL R39, RZ, 0x1, !P0 ;  /* 0x00000001ff276807 */ /* 0x008fe20004000000 */
[----:B--2---:R-:W-:Y:S06]  /*75b0*/  @!P6 BRA `(.L_x_128) ;  /* 0x00000000003ce947 */ /* 0x004fec0003800000 */
[----:B------:R-:W-:Y:S01]  /*75c0*/  ISETP.NE.AND P1, PT, R84, RZ, PT ;  /* 0x000000ff5400720c */ /* 0x000fe20003f25270 */
[----:B------:R-:W-:Y:S01]  /*75d0*/  BSSY B0, `(.L_x_129) ;  /* 0x0000009000007945 */ /* 0x000fe20003800000 */
[----:B------:R-:W-:Y:S11]  /*75e0*/  ISETP.NE.AND P0, PT, R39, RZ, PT ;  /* 0x000000ff2700720c */ /* 0x000ff60003f05270 */
[----:B------:R-:W-:Y:S05]  /*75f0*/  @P1 IMAD R2, R38, 0x1000, R81 ;  /* 0x0000100026021824 */ /* 0x000fea00078e0251 */
[----:B------:R-:W-:Y:S05]  /*7600*/  @P1 IADD3 R0, PT, PT, R2, UR44, RZ ;  /* 0x0000002c02001c10 */ /* 0x000fea000fffe0ff */
[----:B------:R-:W-:Y:S01]  /*7610*/  @P1 IMAD.IADD R0, R85, 0x1, R0 ;  /* 0x0000000155001824 */ /* 0x000fe200078e0200 */
[----:B------:R-:W-:Y:S06]  /*7620*/  @P0 BRA `(.L_x_130) ;  /* 0x00000000000c0947 */ /* 0x000fec0003800000 */
[----:B------:R-:W-:Y:S04]  /*7630*/  SHF.L.U32 R4, R75, 0x1f, RZ ;  /* 0x0000001f4b047819 */ /* 0x000fe800000006ff */
[----:B------:R-:W2:Y:S02]  /*7640*/  SYNCS.PHASECHK.TRANS64.TRYWAIT P0, [R87+URZ+0x20], R4 ;  /* 0x00002004570075a7 */ /* 0x000ea400080011ff */
[----:B--2---:R-:W-:Y:S05]  /*7650*/  @!P0 BRA `(.L_x_131) ;  /* 0x0000001c00c88947 */ /* 0x004fea0003800000 */
.L_x_130:
[----:B------:R-:W-:Y:S05]  /*7660*/  BSYNC B0 ;  /* 0x0000000000007941 */ /* 0x000fea0003800000 */
.L_x_129:
[----:B------:R-:W-:Y:S02]  /*7670*/  ISETP.NE.AND P0, PT, R84, RZ, PT ;  /* 0x000000ff5400720c */ /* 0x000fe40003f05270 */
[----:B------:R-:W-:Y:S11]  /*7680*/  IADD3 R38, PT, PT, R38, 0x1, RZ ;  /* 0x0000000126267810 */ /* 0x000ff60007ffe0ff */
[----:B------:R3:W4:Y:S04]  /*7690*/  @P0 LDS.128 R40, [R2+UR44+0x200] ;  /* 0x0002002c02280984 */ /* 0x0007280008000c00 */
[----:B------:R3:W1:Y:S02]  /*76a0*/  @P0 LDS.128 R48, [R0+0x200] ;  /* 0x0002000000300984 */ /* 0x0006640000000c00 */
.L_x_128:
[----:B------:R-:W-:Y:S05]  /*76b0*/  BSYNC B1 ;  /* 0x0000000000017941 */ /* 0x000fea0003800000 */
.L_x_127:
[----:B------:R-:W-:Y:S05]  /*76c0*/  VIADD R3, R34, 0x20 ;  /* 0x0000002022037836 */ /* 0x000fea0000000000 */
[----:B------:R-:W-:Y:S04]  /*76d0*/  SHF.R.U32.HI R3, RZ, 0x15, R3 ;  /* 0x00000015ff037819 */ /* 0x000fe80000011603 */
[----:B------:R-:W-:Y:S11]  /*76e0*/  LOP3.LUT P0, RZ, R3, 0x3, R70, 0x48, !PT ;  /* 0x0000000303ff7812 */ /* 0x000ff60007804846 */
[----:B------:R-:W-:Y:S02]  /*76f0*/  @!UPT UIADD3 URZ, UPT, UPT, URZ, URZ, URZ ;  /* 0x000000fffffff290 */ /* 0x000fe4000fffe0ff */
[----:B------:R-:W-:Y:S05]  /*7700*/  @!P0 BRA `(.L_x_132) ;  /* 0x0000000000408947 */ /* 0x000fea0003800000 */
[----:B------:R-:W5:Y:S01]  /*7710*/  LDCU.64 UR8, c[0x4][0x70] ;  /* 0x01000e00ff0877ac */ /* 0x000f620008000a00 */
[----:B------:R-:W-:Y:S01]  /*7720*/  MOV R3, 0x0 ;  /* 0x0000000000037802 */ /* 0x000fe20000000f00 */
[----:B------:R-:W-:Y:S02]  /*7730*/  HFMA2 R12, -RZ, RZ, 0, 5.9604644775390625e-08 ;  /* 0x00000001ff0c7431 */ /* 0x000fe400000001ff */
[----:B------:R-:W-:Y:S02]  /*7740*/  IMAD.MOV.U32 R8, RZ, RZ, 0x192 ;  /* 0x00000192ff087424 */ /* 0x000fe400078e00ff */
[----:B------:R-:W-:Y:S01]  /*7750*/  IMAD.MOV.U32 R13, RZ, RZ, RZ ;  /* 0x000000ffff0d7224 */ /* 0x000fe200078e00ff */
[----:B------:R-:W4:Y:S01]  /*7760*/  LDCU.64 UR6, c[0x4][0x78] ;  /* 0x01000f00ff0677ac */ /* 0x000f220008000a00 */
[----:B---3--:R-:W3:Y:S01]  /*7770*/  LDC.64 R2, c[0x4][R3] ;  /* 0x0100000003027b82 */ /* 0x008ee20000000a00 */
[----:B------:R-:W1:Y:S01]  /*7780*/  LDCU.64 UR4, c[0x4][0x10] ;  /* 0x01000200ff0477ac */ /* 0x000e620008000a00 */
[----:B-----5:R-:W-:Y:S01]  /*7790*/  MOV R5, UR9 ;  /* 0x0000000900057c02 */ /* 0x020fe20008000f00 */
[----:B--2---:R-:W-:Y:S01]  /*77a0*/  IMAD.U32 R4, RZ, RZ, UR8 ;  /* 0x00000008ff047e24 */ /* 0x004fe2000f8e00ff */
[----:B----4-:R-:W-:Y:S01]  /*77b0*/  MOV R7, UR7 ;  /* 0x0000000700077c02 */ /* 0x010fe20008000f00 */
[----:B------:R-:W-:Y:S01]  /*77c0*/  IMAD.U32 R6, RZ, RZ, UR6 ;  /* 0x00000006ff067e24 */ /* 0x000fe2000f8e00ff */
[----:B-1----:R-:W-:Y:S01]  /*77d0*/  MOV R11, UR5 ;  /* 0x00000005000b7c02 */ /* 0x002fe20008000f00 */
[----:B------:R-:W-:Y:S02]  /*77e0*/  IMAD.U32 R10, RZ, RZ, UR4 ;  /* 0x00000004ff0a7e24 */ /* 0x000fe4000f8e00ff */
[----:B------:R-:W-:Y:S07]  /*77f0*/  LEPC R20, `(.L_x_132) ;  /* 0x000000001014794e */ /* 0x000fee0000000000 */
[----:B---3--:R-:W-:Y:S05]  /*7800*/  CALL.ABS.NOINC R2 ;  /* 0x0000000002007343 */ /* 0x008fea0003c00000 */
.L_x_132:
        /* <DEDUP_REMOVED lines=8> */
[----:B--2---:R-:W-:Y:S01]  /*7890*/  MOV R87, UR37 ;  /* 0x0000002500577c02 */ /* 0x004fe20008000f00 */
[----:B-1----:R-:W-:Y:S01]  /*78a0*/  HADD2.F32 R37, -RZ, R48.H0_H0 ;  /* 0x20000030ff257230 */ /* 0x002fe20000004100 */
[----:B------:R-:W-:Y:S01]  /*78b0*/  @P6 LEA R86, R86, UR44, 0x3 ;  /* 0x0000002c56566c11 */ /* 0x000fe2000f8e18ff */
[----:B------:R-:W-:Y:S01]  /*78c0*/  BSSY.RECONVERGENT B0, `(.L_x_133) ;  /* 0x0000052000007945 */ /* 0x000fe20003800200 */
[----:B------:R-:W-:Y:S02]  /*78d0*/  LEA R92, R38, UR44, 0x3 ;  /* 0x0000002c265c7c11 */ /* 0x000fe4000f8e18ff */
[----:B------:R-:W-:Y:S01]  /*78e0*/  @P6 IADD3 R86, PT, PT, R86, 0x40, RZ ;  /* 0x0000004056566810 */ /* 0x000fe20007ffe0ff */
[----:B------:R-:W3:Y:S03]  /*78f0*/  LDTM.x16 R4, tmem[UR4+0x20] ;  /* 0x00002004000479ee */ /* 0x000ee60008240000 */
[----:B------:R-:W-:Y:S02]  /*7900*/  @P6 PRMT R86, R87, 0x654, R86 ;  /* 0x0000065457566816 */ /* 0x000fe40000000056 */
[----:B------:R-:W-:Y:S01]  /*7910*/  @P6 SHF.L.U32 R87, R75, 0x1f, RZ ;  /* 0x0000001f4b576819 */ /* 0x000fe200000006ff */
[C---:B---3--:R-:W-:Y:S01]  /*7920*/  FMUL R0, R32.reuse, R4 ;  /* 0x0000000420007220 */ /* 0x048fe20000400000 */
        /* <DEDUP_REMOVED lines=75> */
.L_x_134:
[----:B------:R-:W-:Y:S05]  /*7de0*/  BSYNC.RECONVERGENT B0 ;  /* 0x0000000000007941 */ /* 0x000fea0003800200 */
.L_x_133:
        /* <DEDUP_REMOVED lines=19> */
.L_x_138:
[----:B------:R-:W-:Y:S05]  /*7f20*/  BSYNC B0 ;  /* 0x0000000000007941 */ /* 0x000fea0003800000 */
.L_x_137:
[----:B------:R-:W-:Y:S11]  /*7f30*/  ISETP.NE.AND P0, PT, R84, RZ, PT ;  /* 0x000000ff5400720c */ /* 0x000ff60003f05270 */
[----:B------:R-:W-:Y:S02]  /*7f40*/  @!UPT UIADD3 URZ, UPT, UPT, URZ, URZ, URZ ;  /* 0x000000fffffff290 */ /* 0x000fe4000fffe0ff */
[----:B------:R3:W4:Y:S04]  /*7f50*/  @P0 LDS.128 R40, [R38+UR44+0x200] ;  /* 0x0002002c26280984 */ /* 0x0007280008000c00 */
[----:B------:R3:W1:Y:S02]  /*7f60*/  @P0 LDS.128 R48, [R85+0x200] ;  /* 0x0002000055300984 */ /* 0x0006640000000c00 */
.L_x_136:
[----:B------:R-:W-:Y:S05]  /*7f70*/  BSYNC B1 ;  /* 0x0000000000017941 */ /* 0x000fea0003800000 */
.L_x_135:
        /* <DEDUP_REMOVED lines=11> */
[----:B------:R-:W1:Y:S01]  /*8030*/  LDC.64 R2, c[0x4][R3] ;  /* 0x0100000003027b82 */ /* 0x000e620000000a00 */
[----:B------:R-:W3:Y:S01]  /*8040*/  LDCU.64 UR4, c[0x4][0x10] ;  /* 0x01000200ff0477ac */ /* 0x000ee20008000a00 */
[----:B--2---:R-:W-:Y:S01]  /*8050*/  MOV R5, UR9 ;  /* 0x0000000900057c02 */ /* 0x004fe20008000f00 */
[----:B------:R-:W-:Y:S01]  /*8060*/  IMAD.U32 R4, RZ, RZ, UR8 ;  /* 0x00000008ff047e24 */ /* 0x000fe2000f8e00ff */
[----:B-----5:R-:W-:Y:S01]  /*8070*/  MOV R7, UR7 ;  /* 0x0000000700077c02 */ /* 0x020fe20008000f00 */
[----:B------:R-:W-:Y:S01]  /*8080*/  IMAD.U32 R6, RZ, RZ, UR6 ;  /* 0x00000006ff067e24 */ /* 0x000fe2000f8e00ff */
[----:B---3--:R-:W-:Y:S01]  /*8090*/  MOV R11, UR5 ;  /* 0x00000005000b7c02 */ /* 0x008fe20008000f00 */
[----:B------:R-:W-:Y:S02]  /*80a0*/  IMAD.U32 R10, RZ, RZ, UR4 ;  /* 0x00000004ff0a7e24 */ /* 0x000fe4000f8e00ff */
[----:B------:R-:W-:Y:S07]  /*80b0*/  LEPC R20, `(.L_x_140) ;  /* 0x000000001014794e */ /* 0x000fee0000000000 */
[----:B-1--4-:R-:W-:Y:S05]  /*80c0*/  CALL.ABS.NOINC R2 ;  /* 0x0000000002007343 */ /* 0x012fea0003c00000 */
.L_x_140:
[----:B------:R-:W-:Y:S01]  /*80d0*/  ISETP.NE.AND P0, PT, R76, RZ, PT ;  /* 0x000000ff4c00720c */ /* 0x000fe20003f05270 */
[----:B------:R-:W-:Y:S05]  /*80e0*/  WARPSYNC.ALL ;  /* 0x0000000000007948 */ /* 0x000fea0003800000 */
[----:B------:R-:W-:Y:S01]  /*80f0*/  R2UR UR4, R34 ;  /* 0x00000000220472ca */ /* 0x000fe200000e0000 */
[--C-:B----4-:R-:W-:Y:S01]  /*8100*/  HADD2.F32 R20, -RZ, R40.reuse.H0_H0 ;  /* 0x20000028ff147230 */ /* 0x110fe20000004100 */
[----:B------:R-:W-:Y:S01]  /*8110*/  IADD3 R78, PT, PT, R78, 0xb0, RZ ;  /* 0x000000b04e4e7810 */ /* 0x000fe20007ffe0ff */
[----:B------:R-:W-:Y:S01]  /*8120*/  HADD2.F32 R36, -RZ, R40.H1_H1 ;  /* 0x30000028ff247230 */ /* 0x000fe20000004100 */
[----:B------:R-:W-:Y:S01]  /*8130*/  BSSY.RECONVERGENT B0, `(.L_x_141) ;  /* 0x0000053000007945 */ /* 0x000fe20003800200 */
[--C-:B------:R-:W-:Y:S01]  /*8140*/  HADD2.F32 R21, -RZ, R41.reuse.H0_H0 ;  /* 0x20000029ff157230 */ /* 0x100fe20000004100 */
[----:B------:R-:W-:Y:S01]  /*8150*/  LOP3.LUT R78, R78, 0xfefffff8, RZ, 0xc0, !PT ;  /* 0xfefffff84e4e7812 */ /* 0x000fe200078ec0ff */
[----:B---3--:R-:W-:Y:S02]  /*8160*/  HADD2.F32 R38, -RZ, R41.H1_H1 ;  /* 0x30000029ff267230 */ /* 0x008fe40000004100 */
[--C-:B------:R-:W-:Y:S02]  /*8170*/  HADD2.F32 R37, -RZ, R42.reuse.H0_H0 ;  /* 0x2000002aff257230 */ /* 0x100fe40000004100 */
[----:B------:R-:W-:Y:S02]  /*8180*/  HADD2.F32 R40, -RZ, R42.H1_H1 ;  /* 0x3000002aff287230 */ /* 0x000fe40000004100 */
[----:B------:R-:W2:Y:S01]  /*8190*/  LDTM.x16 R4, tmem[UR4+0x30] ;  /* 0x00003004000479ee */ /* 0x000ea20008240000 */
[----:B------:R-:W-:Y:S01]  /*81a0*/  NOP ;  /* 0x0000000000007918 */ /* 0x000fe20000000000 */
[----:B--2---:R2:W-:Y:S01]  /*81b0*/  SYNCS.ARRIVE.TRANS64.RED.A1T0 RZ, [R78+URZ], RZ ;  /* 0x000000ff4eff79a7 */ /* 0x0045e200081004ff */
[--C-:B------:R-:W-:Y:S02]  /*81c0*/  HADD2.F32 R39, -RZ, R43.reuse.H0_H0 ;  /* 0x2000002bff277230 */ /* 0x100fe40000004100 */
[----:B------:R-:W-:Y:S02]  /*81d0*/  HADD2.F32 R42, -RZ, R43.H1_H1 ;  /* 0x3000002bff2a7230 */ /* 0x000fe40000004100 */
[--C-:B-1----:R-:W-:Y:S02]  /*81e0*/  HADD2.F32 R41, -RZ, R48.reuse.H0_H0 ;  /* 0x20000030ff297230 */ /* 0x102fe40000004100 */
[----:B------:R-:W-:Y:S02]  /*81f0*/  HADD2.F32 R43, -RZ, R48.H1_H1 ;  /* 0x30000030ff2b7230 */ /* 0x000fe40000004100 */
[--C-:B------:R-:W-:Y:S02]  /*8200*/  HADD2.F32 R44, -RZ, R49.reuse.H0_H0 ;  /* 0x20000031ff2c7230 */ /* 0x100fe40000004100 */
[----:B------:R-:W-:Y:S02]  /*8210*/  HADD2.F32 R46, -RZ, R49.H1_H1 ;  /* 0x30000031ff2e7230 */ /* 0x000fe40000004100 */
[--C-:B------:R-:W-:Y:S02]  /*8220*/  HADD2.F32 R45, -RZ, R50.reuse.H0_H0 ;  /* 0x20000032ff2d7230 */ /* 0x100fe40000004100 */
[----:B------:R-:W-:Y:S02]  /*8230*/  HADD2.F32 R48, -RZ, R50.H1_H1 ;  /* 0x30000032ff307230 */ /* 0x000fe40000004100 */
[--C-:B------:R-:W-:Y:S02]  /*8240*/  HADD2.F32 R47, -RZ, R51.reuse.H0_H0 ;  /* 0x20000033ff2f7230 */ /* 0x100fe40000004100 */
[----:B------:R-:W-:Y:S02]  /*8250*/  HADD2.F32 R50, -RZ, R51.H1_H1 ;  /* 0x30000033ff327230 */ /* 0x000fe40000004100 */
[C---:B------:R-:W-:Y:S01]  /*8260*/  FMUL R4, R32.reuse, R4 ;  /* 0x0000000420047220 */ /* 0x040fe20000400000 */
[C---:B------:R-:W-:Y:S01]  /*8270*/  FMUL R5, R32.reuse, R5 ;  /* 0x0000000520057220 */ /* 0x040fe20000400000 */
[C---:B------:R-:W-:Y:S01]  /*8280*/  FMUL R6, R32.reuse, R6 ;  /* 0x0000000620067220 */ /* 0x040fe20000400000 */
[C---:B------:R-:W-:Y:S01]  /*8290*/  FMUL R7, R32.reuse, R7 ;  /* 0x0000000720077220 */ /* 0x040fe20000400000 */
[C---:B------:R-:W-:Y:S01]  /*82a0*/  FFMA R4, R35.reuse, R20, R4 ;  /* 0x0000001423047223 */ /* 0x040fe20000000004 */
        /* <DEDUP_REMOVED lines=21> */
[----:B------:R-:W-:Y:S01]  /*8400*/  FFMA R15, R35, R46, R15 ;  /* 0x0000002e230f7223 */ /* 0x000fe2000000000f */
        /* <DEDUP_REMOVED lines=20> */
[----:B-1----:R-:W1:Y:S02]  /*8550*/  FENCE.VIEW.ASYNC.S ;  /* 0x00000000000073c6 */ /* 0x002e640000000000 */
[----:B-1----:R-:W-:Y:S06]  /*8560*/  BAR.SYNC.DEFER_BLOCKING 0x1, 0x80 ;  /* 0x0042000000007b1d */ /* 0x002fec0000010000 */
        /* <DEDUP_REMOVED lines=14> */
[----:B-1----:R-:W-:Y:S04]  /*8650*/  DEPBAR.LE SB0, 0x1 ;  /* 0x000080400000791a */ /* 0x002fe80000000000 */
.L_x_142:
[----:B------:R-:W-:Y:S05]  /*8660*/  BSYNC.RECONVERGENT B0 ;  /* 0x0000000000007941 */ /* 0x000fea0003800200 */
.L_x_141:
[----:B------:R-:W-:Y:S01]  /*8670*/  BAR.SYNC.DEFER_BLOCKING 0x1, 0x80 ;  /* 0x0042000000007b1d */ /* 0x000fe20000010000 */
[----:B------:R-:W-:Y:S01]  /*8680*/  UISETP.NE.AND UP0, UPT, UR45, -0x4, UPT ;  /* 0xfffffffc2d00788c */ /* 0x000fe2000bf05270 */
[----:B------:R-:W-:Y:S08]  /*8690*/  IADD3 R0, PT, PT, R30, 0x1, RZ ;  /* 0x000000011e007810 */ /* 0x000ff00007ffe0ff */
[----:B------:R-:W-:Y:S05]  /*86a0*/  BRA.U !UP0, `(.L_x_143) ;  /* 0x0000000108287547 */ /* 0x000fea000b800000 */
[----:B------:R-:W-:Y:S01]  /*86b0*/  ISETP.NE.AND P0, PT, R82, RZ, PT ;  /* 0x000000ff5200720c */ /* 0x000fe20003f05270 */
[----:B------:R-:W-:Y:S01]  /*86c0*/  IMAD.U32 R3, RZ, RZ, UR48 ;  /* 0x00000030ff037e24 */ /* 0x000fe2000f8e00ff */
[----:B------:R-:W-:Y:S01]  /*86d0*/  UIADD3 UR48, UPT, UPT, UR48, 0x1, URZ ;  /* 0x0000000130307890 */ /* 0x000fe2000fffe0ff */
[----:B------:R-:W-:Y:S03]  /*86e0*/  IMAD.U32 R2, RZ, RZ, UR37 ;  /* 0x00000025ff027e24 */ /* 0x000fe6000f8e00ff */
[----:B------:R-:W-:Y:S04]  /*86f0*/  UISETP.NE.AND UP0, UPT, UR48, 0x4, UPT ;  /* 0x000000043000788c */ /* 0x000fe8000bf05270 */
[----:B------:R-:W-:Y:S03]  /*8700*/  USEL UR48, UR48, URZ, UP0 ;  /* 0x000000ff30307287 */ /* 0x000fe60008000000 */
[----:B------:R-:W-:Y:S05]  /*8710*/  @P0 LEA R3, R3, UR44, 0x3 ;  /* 0x0000002c03030c11 */ /* 0x000fea000f8e18ff */
[----:B------:R-:W-:Y:S05]  /*8720*/  @P0 VIADD R3, R3, 0x40 ;  /* 0x0000004003030836 */ /* 0x000fea0000000000 */
[----:B------:R-:W-:Y:S04]  /*8730*/  @P0 PRMT R2, R2, 0x654, R3 ;  /* 0x0000065402020816 */ /* 0x000fe80000000003 */
[----:B------:R1:W-:Y:S03]  /*8740*/  @P0 SYNCS.ARRIVE.TRANS64.RED.A1T0 RZ, [R2+URZ], RZ ;  /* 0x000000ff02ff09a7 */ /* 0x0003e600081004ff */
.L_x_143:
[----:B------:R-:W-:Y:S01]  /*8750*/  ISETP.NE.AND P2, PT, R77, RZ, PT ;  /* 0x000000ff4d00720c */ /* 0x000fe20003f45270 */
[----:B------:R-:W-:Y:S01]  /*8760*/  UIADD3 UR45, UPT, UPT, UR45, 0x4, URZ ;  /* 0x000000042d2d7890 */ /* 0x000fe2000fffe0ff */
[----:B------:R-:W-:Y:S01]  /*8770*/  ISETP.NE.AND P0, PT, R80, 0x2, PT ;  /* 0x000000025000780c */ /* 0x000fe20003f05270 */
[----:B------:R-:W-:Y:S01]  /*8780*/  IMAD.IADD R20, R29, 0x1, R62 ;  /* 0x000000011d147824 */ /* 0x000fe200078e023e */
[----:B------:R-:W-:Y:S01]  /*8790*/  ISETP.NE.AND P1, PT, R0, 0x4, PT ;  /* 0x000000040000780c */ /* 0x000fe20003f25270 */
[----:B------:R-:W-:Y:S01]  /*87a0*/  IMAD.IADD R21, R31, 0x1, R64 ;  /* 0x000000011f157824 */ /* 0x000fe200078e0240 */
[----:B-1----:R-:W-:Y:S02]  /*87b0*/  SEL R2, RZ, 0x1, P0 ;  /* 0x00000001ff027807 */ /* 0x002fe40000000000 */
[----:B------:R-:W-:Y:S02]  /*87c0*/  SEL R3, RZ, 0x1, P1 ;  /* 0x00000001ff037807 */ /* 0x000fe40000800000 */
[----:B------:R-:W-:Y:S02]  /*87d0*/  LOP3.LUT R73, R73, R2, RZ, 0x3c, !PT ;  /* 0x0000000249497212 */ /* 0x000fe400078e3cff */
[----:B------:R-:W-:Y:S02]  /*87e0*/  LOP3.LUT R74, R74, R3, RZ, 0x3c, !PT ;  /* 0x000000034a4a7212 */ /* 0x000fe400078e3cff */
[----:B------:R-:W-:Y:S02]  /*87f0*/  @P2 R2UR UR36, R72 ;  /* 0x00000000482422ca */ /* 0x000fe400000e0000 */
[----:B------:R-:W-:Y:S02]  /*8800*/  SEL R80, R80, RZ, P0 ;  /* 0x000000ff50507207 */ /* 0x000fe40000000000 */
[----:B------:R-:W-:Y:S01]  /*8810*/  SEL R30, R0, RZ, P1 ;  /* 0x000000ff001e7207 */ /* 0x000fe20000800000 */
[----:B------:R-:W-:Y:S10]  /*8820*/  @P2 BRA `(.L_x_144) ;  /* 0xffffffcc00e42947 */ /* 0x000ff4000383ffff */
[----:B------:R-:W1:Y:S01]  /*8830*/  LDCU.64 UR6, c[0x0][0x888] ;  /* 0x00011100ff0677ac */ /* 0x000e620008000a00 */
[----:B------:R-:W3:Y:S01]  /*8840*/  LDCU.64 UR4, c[0x0][0x890] ;  /* 0x00011200ff0477ac */ /* 0x000ee20008000a00 */
[----:B-1----:R-:W-:Y:S02]  /*8850*/  ISETP.NE.U32.AND P2, PT, RZ, UR6, PT ;  /* 0x00000006ff007c0c */ /* 0x002fe4000bf45070 */
[----:B---3--:R-:W-:Y:S02]  /*8860*/  ISETP.NE.U32.AND P1, PT, RZ, UR4, PT ;  /* 0x00000004ff007c0c */ /* 0x008fe4000bf25070 */
[----:B------:R-:W-:Y:S02]  /*8870*/  ISETP.NE.AND.EX P2, PT, RZ, UR7, PT, P2 ;  /* 0x00000007ff007c0c */ /* 0x000fe4000bf45320 */
[----:B------:R-:W-:-:S13]  /*8880*/  ISETP.NE.AND.EX P0, PT, RZ, UR5, PT, P1 ;  /* 0x00000005ff007c0c */ /* 0x000fda000bf05310 */
[----:B------:R-:W-:Y:S05]  /*8890*/  @P2 BRA P0, `(.L_x_145) ;  /* 0x00000000003c2947 */ /* 0x000fea0000000000 */
[----:B------:R-:W-:-:S13]  /*88a0*/  ISETP.NE.AND.EX P1, PT, RZ, UR5, PT, P1 ;  /* 0x00000005ff007c0c */ /* 0x000fda000bf25310 */
[----:B------:R-:W-:Y:S05]  /*88b0*/  @P1 BRA `(.L_x_146) ;  /* 0x00000000000c1947 */ /* 0x000fea0003800000 */
[----:B------:R-:W-:-:S13]  /*88c0*/  FSETP.NEU.AND P0, PT, R35, RZ, PT ;  /* 0x000000ff2300720b */ /* 0x000fda0003f0d000 */
[----:B------:R-:W-:Y:S05]  /*88d0*/  @!P0 EXIT ;  /* 0x000000000000894d */ /* 0x000fea0003800000 */
[----:B------:R-:W-:Y:S05]  /*88e0*/  BRA `(.L_x_145) ;  /* 0x0000000000287947 */ /* 0x000fea0003800000 */
.L_x_146:
[----:B------:R-:W-:Y:S01]  /*88f0*/  ISETP.NE.AND P0, PT, R79, RZ, PT ;  /* 0x000000ff4f00720c */ /* 0x000fe20003f05270 */
[----:B------:R-:W-:-:S12]  /*8900*/  BSSY.RECONVERGENT B0, `(.L_x_145) ;  /* 0x0000008000007945 */ /* 0x000fd80003800200 */
[----:B------:R-:W-:Y:S05]  /*8910*/  @P0 BRA `(.L_x_147) ;  /* 0x0000000000100947 */ /* 0x000fea0003800000 */
[----:B------:R-:W-:-:S04]  /*8920*/  ISETP.NE.U32.AND P0, PT, RZ, UR6, PT ;  /* 0x00000006ff007c0c */ /* 0x000fc8000bf05070 */
[----:B------:R-:W-:-:S13]  /*8930*/  ISETP.NE.AND.EX P0, PT, RZ, UR7, PT, P0 ;  /* 0x00000007ff007c0c */ /* 0x000fda000bf05300 */
[----:B------:R-:W-:Y:S05]  /*8940*/  @!P0 EXIT ;  /* 0x000000000000894d */ /* 0x000fea0003800000 */
[----:B------:R-:W-:Y:S05]  /*8950*/  BRA `(.L_x_148) ;  /* 0x0000000000087947 */ /* 0x000fea0003800000 */
.L_x_147:
[----:B------:R-:W-:-:S13]  /*8960*/  FSETP.NEU.AND P0, PT, R35, RZ, PT ;  /* 0x000000ff2300720b */ /* 0x000fda0003f0d000 */
[----:B------:R-:W-:Y:S05]  /*8970*/  @!P0 EXIT ;  /* 0x000000000000894d */ /* 0x000fea0003800000 */
.L_x_148:
[----:B------:R-:W-:Y:S05]  /*8980*/  BSYNC.RECONVERGENT B0 ;  /* 0x0000000000007941 */ /* 0x000fea0003800200 */
.L_x_145:
[----:B------:R-:W-:Y:S01]  /*8990*/  ULEA UR4, UR48, UR44, 0x3 ;  /* 0x0000002c30047291 */ /* 0x000fe2000f8e18ff */
[----:B------:R-:W-:-:S04]  /*89a0*/  DEPBAR.LE SB0, 0x0 ;  /* 0x000080000000791a */ /* 0x000fc80000000000 */
[----:B------:R-:W-:-:S04]  /*89b0*/  UIADD3 UR4, UPT, UPT, UR4, 0x40, URZ ;  /* 0x0000004004047890 */ /* 0x000fc8000fffe0ff */
[----:B------:R-:W-:-:S09]  /*89c0*/  UPRMT UR4, UR37, 0x654, UR4 ;  /* 0x0000065425047896 */ /* 0x000fd20008000004 */
[----:B------:R-:W-:Y:S01]  /*89d0*/  SYNCS.ARRIVE.TRANS64.RED.A1T0 RZ, [UR4], RZ ;  /* 0x000000ffffff79a7 */ /* 0x000fe20008100404 */
[----:B------:R-:W-:Y:S05]  /*89e0*/  EXIT ;  /* 0x000000000000794d */ /* 0x000fea0003800000 */
.L_x_24:
[----:B--2---:R2:W4:Y:S02]  /*89f0*/  SYNCS.PHASECHK.TRANS64.TRYWAIT P0, [R3+URZ+0xe0], R2 ;  /* 0x0000e002030075a7 */ /* 0x00452400080011ff */
[----:B----4-:R-:W-:Y:S05]  /*8a00*/  @!P0 NANOSLEEP.SYNCS 0x989680 ;  /* 0x009896800000895d */ /* 0x010fea0003900000 */
[----:B------:R-:W4:Y:S02]  /*8a10*/  @!P0 SYNCS.PHASECHK.TRANS64 P0, [R3+URZ+0xe0], R2 ;  /* 0x0000e002030085a7 */ /* 0x000f2400080010ff */
[----:B----4-:R-:W-:Y:S05]  /*8a20*/  @!P0 BRA `(.L_x_24) ;  /* 0xfffffffc00f08947 */ /* 0x010fea000383ffff */
[----:B------:R-:W-:Y:S05]  /*8a30*/  BRA `(.L_x_149) ;  /* 0xffffff9000007947 */ /* 0x000fea000383ffff */
.L_x_27:
[----:B-1----:R-:W-:-:S07]  /*8a40*/  MOV R2, UR33 ;  /* 0x0000002100027c02 */ /* 0x002fce0008000f00 */
.L_x_150:
[----:B-1----:R1:W2:Y:S02]  /*8a50*/  SYNCS.PHASECHK.TRANS64.TRYWAIT P0, [R2+URZ+0x10], R5 ;  /* 0x00001005020075a7 */ /* 0x0022a400080011ff */
[----:B--2---:R-:W-:Y:S05]  /*8a60*/  @!P0 NANOSLEEP.SYNCS 0x989680 ;  /* 0x009896800000895d */ /* 0x004fea0003900000 */
[----:B------:R-:W2:Y:S02]  /*8a70*/  @!P0 SYNCS.PHASECHK.TRANS64 P0, [R2+URZ+0x10], R5 ;  /* 0x00001005020085a7 */ /* 0x000ea400080010ff */
[----:B--2---:R-:W-:Y:S05]  /*8a80*/  @!P0 BRA `(.L_x_150) ;  /* 0xfffffffc00f08947 */ /* 0x004fea000383ffff */
[----:B------:R-:W-:Y:S05]  /*8a90*/  BRA `(.L_x_26) ;  /* 0xffffff9000687947 */ /* 0x000fea000383ffff */
.L_x_34:
[----:B-1----:R-:W-:-:S07]  /*8aa0*/  MOV R2, UR33 ;  /* 0x0000002100027c02 */ /* 0x002fce0008000f00 */
.L_x_151:
[----:B-1----:R1:W2:Y:S02]  /*8ab0*/  SYNCS.PHASECHK.TRANS64.TRYWAIT P0, [R2+URZ+0x10], R5 ;  /* 0x00001005020075a7 */ /* 0x0022a400080011ff */
[----:B--2---:R-:W-:Y:S05]  /*8ac0*/  @!P0 NANOSLEEP.SYNCS 0x989680 ;  /* 0x009896800000895d */ /* 0x004fea0003900000 */
[----:B------:R-:W2:Y:S02]  /*8ad0*/  @!P0 SYNCS.PHASECHK.TRANS64 P0, [R2+URZ+0x10], R5 ;  /* 0x00001005020085a7 */ /* 0x000ea400080010ff */
[----:B--2---:R-:W-:Y:S05]  /*8ae0*/  @!P0 BRA `(.L_x_151) ;  /* 0xfffffffc00f08947 */ /* 0x004fea000383ffff */
[----:B------:R-:W-:Y:S05]  /*8af0*/  BRA `(.L_x_33) ;  /* 0xffffff9400387947 */ /* 0x000fea000383ffff */
.L_x_41:
[----:B-1----:R1:W2:Y:S02]  /*8b00*/  SYNCS.PHASECHK.TRANS64.TRYWAIT P0, [R2+URZ+0x70], R3 ;  /* 0x00007003020075a7 */ /* 0x0022a400080011ff */
[----:B--2---:R-:W-:Y:S05]  /*8b10*/  @!P0 NANOSLEEP.SYNCS 0x989680 ;  /* 0x009896800000895d */ /* 0x004fea0003900000 */
[----:B------:R-:W2:Y:S02]  /*8b20*/  @!P0 SYNCS.PHASECHK.TRANS64 P0, [R2+URZ+0x70], R3 ;  /* 0x00007003020085a7 */ /* 0x000ea400080010ff */
[----:B--2---:R-:W-:Y:S05]  /*8b30*/  @!P0 BRA `(.L_x_41) ;  /* 0xfffffffc00f08947 */ /* 0x004fea000383ffff */
[----:B------:R-:W-:Y:S05]  /*8b40*/  BRA `(.L_x_152) ;  /* 0xffffff9800087947 */ /* 0x000fea000383ffff */
.L_x_45:
[----:B---3--:R-:W-:-:S07]  /*8b50*/  MOV R0, UR4 ;  /* 0x0000000400007c02 */ /* 0x008fce0008000f00 */
.L_x_153:
[----:B-1----:R1:W2:Y:S02]  /*8b60*/  SYNCS.PHASECHK.TRANS64.TRYWAIT P0, [R0+URZ], R3 ;  /* 0x00000003000075a7 */ /* 0x0022a400080011ff */
[----:B--2---:R-:W-:Y:S05]  /*8b70*/  @!P0 NANOSLEEP.SYNCS 0x989680 ;  /* 0x009896800000895d */ /* 0x004fea0003900000 */
[----:B------:R-:W2:Y:S02]  /*8b80*/  @!P0 SYNCS.PHASECHK.TRANS64 P0, [R0+URZ], R3 ;  /* 0x00000003000085a7 */ /* 0x000ea400080010ff */
[----:B--2---:R-:W-:Y:S05]  /*8b90*/  @!P0 BRA `(.L_x_153) ;  /* 0xfffffffc00f08947 */ /* 0x004fea000383ffff */
[----:B------:R-:W-:Y:S05]  /*8ba0*/  BRA `(.L_x_154) ;  /* 0xffffff9c00787947 */ /* 0x000fea000383ffff */
.L_x_48:
[----:B-1----:R1:W2:Y:S02]  /*8bb0*/  SYNCS.PHASECHK.TRANS64.TRYWAIT P0, [R0+URZ+0xd0], R5 ;  /* 0x0000d005000075a7 */ /* 0x0022a400080011ff */
[----:B--2---:R-:W-:Y:S05]  /*8bc0*/  @!P0 NANOSLEEP.SYNCS 0x989680 ;  /* 0x009896800000895d */ /* 0x004fea0003900000 */
[----:B------:R-:W2:Y:S02]  /*8bd0*/  @!P0 SYNCS.PHASECHK.TRANS64 P0, [R0+URZ+0xd0], R5 ;  /* 0x0000d005000085a7 */ /* 0x000ea400080010ff */
[----:B--2---:R-:W-:Y:S05]  /*8be0*/  @!P0 BRA `(.L_x_48) ;  /* 0xfffffffc00f08947 */ /* 0x004fea000383ffff */
[----:B------:R-:W-:Y:S05]  /*8bf0*/  BRA `(.L_x_155) ;  /* 0xffffff9c00d87947 */ /* 0x000fea000383ffff */
.L_x_49:
[----:B------:R-:W-:-:S07]  /*8c00*/  MOV R0, UR5 ;  /* 0x0000000500007c02 */ /* 0x000fce0008000f00 */
.L_x_156:
[----:B-1----:R1:W2:Y:S02]  /*8c10*/  SYNCS.PHASECHK.TRANS64.TRYWAIT P0, [R0+URZ+0x80], R7 ;  /* 0x00008007000075a7 */ /* 0x0022a400080011ff */
[----:B--2---:R-:W-:Y:S05]  /*8c20*/  @!P0 NANOSLEEP.SYNCS 0x989680 ;  /* 0x009896800000895d */ /* 0x004fea0003900000 */
[----:B------:R-:W2:Y:S02]  /*8c30*/  @!P0 SYNCS.PHASECHK.TRANS64 P0, [R0+URZ+0x80], R7 ;  /* 0x00008007000085a7 */ /* 0x000ea400080010ff */
[----:B--2---:R-:W-:Y:S05]  /*8c40*/  @!P0 BRA `(.L_x_156) ;  /* 0xfffffffc00f08947 */ /* 0x004fea000383ffff */
[----:B------:R-:W-:Y:S05]  /*8c50*/  BRA `(.L_x_157) ;  /* 0xffffff9c00e87947 */ /* 0x000fea000383ffff */
.L_x_50:
[----:B-1----:R1:W2:Y:S02]  /*8c60*/  SYNCS.PHASECHK.TRANS64.TRYWAIT P1, [R0+URZ+0x70], R5 ;  /* 0x00007005000075a7 */ /* 0x0022a400080211ff */
[----:B--2---:R-:W-:Y:S05]  /*8c70*/  @!P1 NANOSLEEP.SYNCS 0x989680 ;  /* 0x009896800000995d */ /* 0x004fea0003900000 */
[----:B------:R-:W2:Y:S02]  /*8c80*/  @!P1 SYNCS.PHASECHK.TRANS64 P1, [R0+URZ+0x70], R5 ;  /* 0x00007005000095a7 */ /* 0x000ea400080210ff */
[----:B--2---:R-:W-:Y:S05]  /*8c90*/  @!P1 BRA `(.L_x_50) ;  /* 0xfffffffc00f09947 */ /* 0x004fea000383ffff */
[----:B------:R-:W-:Y:S05]  /*8ca0*/  BRA `(.L_x_158) ;  /* 0xffffffa000187947 */ /* 0x000fea000383ffff */
.L_x_53:
[----:B------:R-:W-:-:S07]  /*8cb0*/  MOV R0, UR5 ;  /* 0x0000000500007c02 */ /* 0x000fce0008000f00 */
.L_x_159:
[----:B-1----:R1:W2:Y:S02]  /*8cc0*/  SYNCS.PHASECHK.TRANS64.TRYWAIT P0, [R0+URZ+0x80], R3 ;  /* 0x00008003000075a7 */ /* 0x0022a400080011ff */
[----:B--2---:R-:W-:Y:S05]  /*8cd0*/  @!P0 NANOSLEEP.SYNCS 0x989680 ;  /* 0x009896800000895d */ /* 0x004fea0003900000 */
[----:B------:R-:W2:Y:S02]  /*8ce0*/  @!P0 SYNCS.PHASECHK.TRANS64 P0, [R0+URZ+0x80], R3 ;  /* 0x00008003000085a7 */ /* 0x000ea400080010ff */
[----:B--2---:R-:W-:Y:S05]  /*8cf0*/  @!P0 BRA `(.L_x_159) ;  /* 0xfffffffc00f08947 */ /* 0x004fea000383ffff */
[----:B------:R-:W-:Y:S05]  /*8d00*/  BRA `(.L_x_52) ;  /* 0xffffffa0006c7947 */ /* 0x000fea000383ffff */
.L_x_62:
[----:B-1----:R-:W-:-:S04]  /*8d10*/  MOV R4, UR4 ;  /* 0x0000000400047c02 */ /* 0x002fc80008000f00 */
[----:B------:R1:W2:Y:S03]  /*8d20*/  SYNCS.PHASECHK.TRANS64.TRYWAIT P0, [R4+URZ+0x8], R5 ;  /* 0x00000805040075a7 */ /* 0x0002a600080011ff */
[----:B--2---:R-:W-:Y:S05]  /*8d30*/  @!P0 NANOSLEEP.SYNCS 0x989680 ;  /* 0x009896800000895d */ /* 0x004fea0003900000 */
[----:B------:R-:W2:Y:S02]  /*8d40*/  @!P0 SYNCS.PHASECHK.TRANS64 P0, [R4+URZ+0x8], R5 ;  /* 0x00000805040085a7 */ /* 0x000ea400080010ff */
[----:B--2---:R-:W-:Y:S05]  /*8d50*/  @!P0 BRA `(.L_x_62) ;  /* 0xfffffffc00ec8947 */ /* 0x004fea000383ffff */
[----:B------:R-:W-:Y:S05]  /*8d60*/  BRA `(.L_x_61) ;  /* 0xffffffa400207947 */ /* 0x000fea000383ffff */
.L_x_64:
[----:B------:R-:W-:Y:S01]  /*8d70*/  BSSY B0, `(.L_x_160) ;  /* 0x0000006000007945 */ /* 0x000fe20003800000 */
[----:B------:R-:W-:-:S07]  /*8d80*/  MOV R15, 0xffffffff ;  /* 0xffffffff000f7802 */ /* 0x000fce0000000f00 */
[----:B-1---5:R-:W-:Y:S05]  /*8d90*/  WARPSYNC.COLLECTIVE R15, `(.L_x_161) ;  /* 0x000000000f0c7348 */ /* 0x022fea0003c00000 */
[----:B------:R-:W-:Y:S02]  /*8da0*/  ELECT P6, UR79, PT ;  /* 0x00000000004f782f */ /* 0x000fe400038c0000 */
[----:B------:R-:W-:Y:S01]  /*8db0*/  MOV R14, UR79 ;  /* 0x0000004f000e7c02 */ /* 0x000fe20008000f00 */
[----:B-1---5:R-:W-:Y:S10]  /*8dc0*/  ENDCOLLECTIVE ;  /* 0x000000000000791b */ /* 0x022ff40003800000 */
.L_x_161:
[----:B------:R-:W-:Y:S05]  /*8dd0*/  BSYNC B0 ;  /* 0x0000000000007941 */ /* 0x000fea0003800000 */
.L_x_160:
[----:B------:R-:W-:Y:S05]  /*8de0*/  BRA `(.L_x_162) ;  /* 0xffffffa400507947 */ /* 0x000fea000383ffff */
.L_x_66:
[----:B-1----:R-:W-:-:S04]  /*8df0*/  MOV R2, UR4 ;  /* 0x0000000400027c02 */ /* 0x002fc80008000f00 */
[----:B------:R1:W2:Y:S03]  /*8e00*/  SYNCS.PHASECHK.TRANS64.TRYWAIT P0, [R2+URZ+0x8], R3 ;  /* 0x00000803020075a7 */ /* 0x0002a600080011ff */
[----:B--2---:R-:W-:Y:S05]  /*8e10*/  @!P0 NANOSLEEP.SYNCS 0x989680 ;  /* 0x009896800000895d */ /* 0x004fea0003900000 */
[----:B------:R-:W2:Y:S02]  /*8e20*/  @!P0 SYNCS.PHASECHK.TRANS64 P0, [R2+URZ+0x8], R3 ;  /* 0x00000803020085a7 */ /* 0x000ea400080010ff */
[----:B--2---:R-:W-:Y:S05]  /*8e30*/  @!P0 BRA `(.L_x_66) ;  /* 0xfffffffc00ec8947 */ /* 0x004fea000383ffff */
[----:B------:R-:W-:Y:S05]  /*8e40*/  BRA `(.L_x_65) ;  /* 0xffffffa400547947 */ /* 0x000fea000383ffff */
.L_x_67:
[----:B-1----:R1:W2:Y:S02]  /*8e50*/  SYNCS.PHASECHK.TRANS64.TRYWAIT P0, [R0+URZ+0x70], R5 ;  /* 0x00007005000075a7 */ /* 0x0022a400080011ff */
[----:B--2---:R-:W-:Y:S05]  /*8e60*/  @!P0 NANOSLEEP.SYNCS 0x989680 ;  /* 0x009896800000895d */ /* 0x004fea0003900000 */
[----:B------:R-:W2:Y:S02]  /*8e70*/  @!P0 SYNCS.PHASECHK.TRANS64 P0, [R0+URZ+0x70], R5 ;  /* 0x00007005000085a7 */ /* 0x000ea400080010ff */
[----:B--2---:R-:W-:Y:S05]  /*8e80*/  @!P0 BRA `(.L_x_67) ;  /* 0xfffffffc00f08947 */ /* 0x004fea000383ffff */
[----:B------:R-:W-:Y:S05]  /*8e90*/  BRA `(.L_x_163) ;  /* 0xffffffa800387947 */ /* 0x000fea000383ffff */
.L_x_69:
[----:B------:R-:W-:-:S07]  /*8ea0*/  MOV R0, UR7 ;  /* 0x0000000700007c02 */ /* 0x000fce0008000f00 */
.L_x_164:
[----:B-1----:R1:W2:Y:S02]  /*8eb0*/  SYNCS.PHASECHK.TRANS64.TRYWAIT P0, [R0+URZ+0xb0], R5 ;  /* 0x0000b005000075a7 */ /* 0x0022a400080011ff */
[----:B--2---:R-:W-:Y:S05]  /*8ec0*/  @!P0 NANOSLEEP.SYNCS 0x989680 ;  /* 0x009896800000895d */ /* 0x004fea0003900000 */
[----:B------:R-:W2:Y:S02]  /*8ed0*/  @!P0 SYNCS.PHASECHK.TRANS64 P0, [R0+URZ+0xb0], R5 ;  /* 0x0000b005000085a7 */ /* 0x000ea400080010ff */
[----:B--2---:R-:W-:Y:S05]  /*8ee0*/  @!P0 BRA `(.L_x_164) ;  /* 0xfffffffc00f08947 */ /* 0x004fea000383ffff */
[----:B------:R-:W-:Y:S05]  /*8ef0*/  BRA `(.L_x_165) ;  /* 0xffffffa800847947 */ /* 0x000fea000383ffff */
.L_x_72:
[----:B------:R-:W-:Y:S07]  /*8f00*/  MOV R0, UR6 ;  /* 0x0000000600007c02 */ /* 0x000fee0008000f00 */
.L_x_166:
[----:B-1----:R1:W2:Y:S02]  /*8f10*/  SYNCS.PHASECHK.TRANS64.TRYWAIT P0, [R0+URZ], R5 ;  /* 0x00000005000075a7 */ /* 0x0022a400080011ff */
[----:B--2---:R-:W-:Y:S05]  /*8f20*/  @!P0 NANOSLEEP.SYNCS 0x989680 ;  /* 0x009896800000895d */ /* 0x004fea0003900000 */
[----:B------:R-:W2:Y:S02]  /*8f30*/  @!P0 SYNCS.PHASECHK.TRANS64 P0, [R0+URZ], R5 ;  /* 0x00000005000085a7 */ /* 0x000ea400080010ff */
[----:B--2---:R-:W-:Y:S05]  /*8f40*/  @!P0 BRA `(.L_x_166) ;  /* 0xfffffffc00f08947 */ /* 0x004fea000383ffff */
[----:B------:R-:W-:Y:S05]  /*8f50*/  BRA `(.L_x_71) ;  /* 0xffffffa800987947 */ /* 0x000fea000383ffff */
.L_x_76:
[----:B-1----:R-:W-:-:S07]  /*8f60*/  MOV R0, UR7 ;  /* 0x0000000700007c02 */ /* 0x002fce0008000f00 */
.L_x_167:
[----:B-1----:R1:W2:Y:S02]  /*8f70*/  SYNCS.PHASECHK.TRANS64.TRYWAIT P0, [R0+URZ], R3 ;  /* 0x00000003000075a7 */ /* 0x0022a400080011ff */
[----:B--2---:R-:W-:Y:S05]  /*8f80*/  @!P0 NANOSLEEP.SYNCS 0x989680 ;  /* 0x009896800000895d */ /* 0x004fea0003900000 */
[----:B------:R-:W2:Y:S02]  /*8f90*/  @!P0 SYNCS.PHASECHK.TRANS64 P0, [R0+URZ], R3 ;  /* 0x00000003000085a7 */ /* 0x000ea400080010ff */
[----:B--2---:R-:W-:Y:S05]  /*8fa0*/  @!P0 BRA `(.L_x_167) ;  /* 0xfffffffc00f08947 */ /* 0x004fea000383ffff */
[----:B------:R-:W-:Y:S05]  /*8fb0*/  BRA `(.L_x_168) ;  /* 0xffffffac008c7947 */ /* 0x000fea000383ffff */
.L_x_77:
[----:B------:R-:W-:-:S07]  /*8fc0*/  MOV R0, UR7 ;  /* 0x0000000700007c02 */ /* 0x000fce0008000f00 */
.L_x_169:
[----:B-1----:R1:W2:Y:S02]  /*8fd0*/  SYNCS.PHASECHK.TRANS64.TRYWAIT P0, [R0+URZ], R3 ;  /* 0x00000003000075a7 */ /* 0x0022a400080011ff */
[----:B--2---:R-:W-:Y:S05]  /*8fe0*/  @!P0 NANOSLEEP.SYNCS 0x989680 ;  /* 0x009896800000895d */ /* 0x004fea0003900000 */
[----:B------:R-:W2:Y:S02]  /*8ff0*/  @!P0 SYNCS.PHASECHK.TRANS64 P0, [R0+URZ], R3 ;  /* 0x00000003000085a7 */ /* 0x000ea400080010ff */
[----:B--2---:R-:W-:Y:S05]  /*9000*/  @!P0 BRA `(.L_x_169) ;  /* 0xfffffffc00f08947 */ /* 0x004fea000383ffff */
[----:B------:R-:W-:Y:S05]  /*9010*/  BRA `(.L_x_170) ;  /* 0xffffffac00987947 */ /* 0x000fea000383ffff */
.L_x_78:
[----:B------:R-:W-:-:S07]  /*9020*/  MOV R0, UR7 ;  /* 0x0000000700007c02 */ /* 0x000fce0008000f00 */
.L_x_171:
[----:B-1----:R1:W2:Y:S02]  /*9030*/  SYNCS.PHASECHK.TRANS64.TRYWAIT P0, [R0+URZ], R3 ;  /* 0x00000003000075a7 */ /* 0x0022a400080011ff */
[----:B--2---:R-:W-:Y:S05]  /*9040*/  @!P0 NANOSLEEP.SYNCS 0x989680 ;  /* 0x009896800000895d */ /* 0x004fea0003900000 */
[----:B------:R-:W2:Y:S02]  /*9050*/  @!P0 SYNCS.PHASECHK.TRANS64 P0, [R0+URZ], R3 ;  /* 0x00000003000085a7 */ /* 0x000ea400080010ff */
[----:B--2---:R-:W-:Y:S05]  /*9060*/  @!P0 BRA `(.L_x_171) ;  /* 0xfffffffc00f08947 */ /* 0x004fea000383ffff */
[----:B------:R-:W-:Y:S05]  /*9070*/  BRA `(.L_x_172) ;  /* 0xffffffac00a47947 */ /* 0x000fea000383ffff */
.L_x_81:
[----:B------:R-:W-:-:S07]  /*9080*/  MOV R0, UR5 ;  /* 0x0000000500007c02 */ /* 0x000fce0008000f00 */
.L_x_173:
[----:B-1----:R1:W2:Y:S02]  /*9090*/  SYNCS.PHASECHK.TRANS64.TRYWAIT P1, [R0+URZ+0xf0], R3 ;  /* 0x0000f003000075a7 */ /* 0x0022a400080211ff */
[----:B--2---:R-:W-:Y:S05]  /*90a0*/  @!P1 NANOSLEEP.SYNCS 0x989680 ;  /* 0x009896800000995d */ /* 0x004fea0003900000 */
[----:B------:R-:W2:Y:S02]  /*90b0*/  @!P1 SYNCS.PHASECHK.TRANS64 P1, [R0+URZ+0xf0], R3 ;  /* 0x0000f003000095a7 */ /* 0x000ea400080210ff */
[----:B--2---:R-:W-:Y:S05]  /*90c0*/  @!P1 BRA `(.L_x_173) ;  /* 0xfffffffc00f09947 */ /* 0x004fea000383ffff */
[----:B------:R-:W-:Y:S05]  /*90d0*/  BRA `(.L_x_174) ;  /* 0xffffffac00f07947 */ /* 0x000fea000383ffff */
.L_x_86:
[----:B--2---:R2:W3:Y:S02]  /*90e0*/  SYNCS.PHASECHK.TRANS64.TRYWAIT P0, [R0+URZ+0x70], R3 ;  /* 0x00007003000075a7 */ /* 0x0044e400080011ff */
[----:B---3--:R-:W-:Y:S05]  /*90f0*/  @!P0 NANOSLEEP.SYNCS 0x989680 ;  /* 0x009896800000895d */ /* 0x008fea0003900000 */
[----:B------:R-:W3:Y:S02]  /*9100*/  @!P0 SYNCS.PHASECHK.TRANS64 P0, [R0+URZ+0x70], R3 ;  /* 0x00007003000085a7 */ /* 0x000ee400080010ff */
[----:B---3--:R-:W-:Y:S05]  /*9110*/  @!P0 BRA `(.L_x_86) ;  /* 0xfffffffc00f08947 */ /* 0x008fea000383ffff */
[----:B------:R-:W-:Y:S05]  /*9120*/  BRA `(.L_x_175) ;  /* 0xffffffb000f47947 */ /* 0x000fea000383ffff */
.L_x_89:
[----:B------:R-:W-:Y:S07]  /*9130*/  MOV R0, UR4 ;  /* 0x0000000400007c02 */ /* 0x000fee0008000f00 */
.L_x_176:
[----:B--2---:R2:W3:Y:S02]  /*9140*/  SYNCS.PHASECHK.TRANS64.TRYWAIT P0, [R0+URZ+0x68], R3 ;  /* 0x00006803000075a7 */ /* 0x0044e400080011ff */
[----:B---3--:R-:W-:Y:S05]  /*9150*/  @!P0 NANOSLEEP.SYNCS 0x989680 ;  /* 0x009896800000895d */ /* 0x008fea0003900000 */
[----:B------:R-:W3:Y:S02]  /*9160*/  @!P0 SYNCS.PHASECHK.TRANS64 P0, [R0+URZ+0x68], R3 ;  /* 0x00006803000085a7 */ /* 0x000ee400080010ff */
[----:B---3--:R-:W-:Y:S05]  /*9170*/  @!P0 BRA `(.L_x_176) ;  /* 0xfffffffc00f08947 */ /* 0x008fea000383ffff */
[----:B------:R-:W-:Y:S05]  /*9180*/  BRA `(.L_x_88) ;  /* 0xffffffb400d47947 */ /* 0x000fea000383ffff */
.L_x_92:
[----:B------:R-:W-:Y:S07]  /*9190*/  MOV R3, UR4 ;  /* 0x0000000400037c02 */ /* 0x000fee0008000f00 */
.L_x_177:
[----:B-1----:R1:W2:Y:S02]  /*91a0*/  SYNCS.PHASECHK.TRANS64.TRYWAIT P0, [R3+URZ+0x40], R12 ;  /* 0x0000400c030075a7 */ /* 0x0022a400080011ff */
[----:B--2---:R-:W-:Y:S05]  /*91b0*/  @!P0 NANOSLEEP.SYNCS 0x989680 ;  /* 0x009896800000895d */ /* 0x004fea0003900000 */
[----:B------:R-:W2:Y:S02]  /*91c0*/  @!P0 SYNCS.PHASECHK.TRANS64 P0, [R3+URZ+0x40], R12 ;  /* 0x0000400c030085a7 */ /* 0x000ea400080010ff */
[----:B--2---:R-:W-:Y:S05]  /*91d0*/  @!P0 BRA `(.L_x_177) ;  /* 0xfffffffc00f08947 */ /* 0x004fea000383ffff */
[----:B------:R-:W-:Y:S05]  /*91e0*/  BRA `(.L_x_178) ;  /* 0xffffffb800507947 */ /* 0x000fea000383ffff */
.L_x_93:
[----:B-1----:R-:W-:Y:S07]  /*91f0*/  MOV R3, UR4 ;  /* 0x0000000400037c02 */ /* 0x002fee0008000f00 */
.L_x_179:
[----:B-1----:R1:W2:Y:S02]  /*9200*/  SYNCS.PHASECHK.TRANS64.TRYWAIT P0, [R3+URZ+0x48], R12 ;  /* 0x0000480c030075a7 */ /* 0x0022a400080011ff */
[----:B--2---:R-:W-:Y:S05]  /*9210*/  @!P0 NANOSLEEP.SYNCS 0x989680 ;  /* 0x009896800000895d */ /* 0x004fea0003900000 */
[----:B------:R-:W2:Y:S02]  /*9220*/  @!P0 SYNCS.PHASECHK.TRANS64 P0, [R3+URZ+0x48], R12 ;  /* 0x0000480c030085a7 */ /* 0x000ea400080010ff */
[----:B--2---:R-:W-:Y:S05]  /*9230*/  @!P0 BRA `(.L_x_179) ;  /* 0xfffffffc00f08947 */ /* 0x004fea000383ffff */
[----:B------:R-:W-:Y:S05]  /*9240*/  BRA `(.L_x_180) ;  /* 0xffffffb800ac7947 */ /* 0x000fea000383ffff */
.L_x_94:
[----:B-1----:R-:W-:Y:S07]  /*9250*/  MOV R3, UR4 ;  /* 0x0000000400037c02 */ /* 0x002fee0008000f00 */
.L_x_181:
[----:B-1----:R1:W2:Y:S02]  /*9260*/  SYNCS.PHASECHK.TRANS64.TRYWAIT P0, [R3+URZ+0x50], R12 ;  /* 0x0000500c030075a7 */ /* 0x0022a400080011ff */
[----:B--2---:R-:W-:Y:S05]  /*9270*/  @!P0 NANOSLEEP.SYNCS 0x989680 ;  /* 0x009896800000895d */ /* 0x004fea0003900000 */
[----:B------:R-:W2:Y:S02]  /*9280*/  @!P0 SYNCS.PHASECHK.TRANS64 P0, [R3+URZ+0x50], R12 ;  /* 0x0000500c030085a7 */ /* 0x000ea400080010ff */
[----:B--2---:R-:W-:Y:S05]  /*9290*/  @!P0 BRA `(.L_x_181) ;  /* 0xfffffffc00f08947 */ /* 0x004fea000383ffff */
[----:B------:R-:W-:Y:S05]  /*92a0*/  BRA `(.L_x_182) ;  /* 0xffffffbc00087947 */ /* 0x000fea000383ffff */
.L_x_95:
[----:B------:R-:W-:Y:S07]  /*92b0*/  MOV R3, UR4 ;  /* 0x0000000400037c02 */ /* 0x000fee0008000f00 */
.L_x_183:
[----:B-1----:R1:W2:Y:S02]  /*92c0*/  SYNCS.PHASECHK.TRANS64.TRYWAIT P0, [R3+URZ+0x58], R12 ;  /* 0x0000580c030075a7 */ /* 0x0022a400080011ff */
[----:B--2---:R-:W-:Y:S05]  /*92d0*/  @!P0 NANOSLEEP.SYNCS 0x989680 ;  /* 0x009896800000895d */ /* 0x004fea0003900000 */
[----:B------:R-:W2:Y:S02]  /*92e0*/  @!P0 SYNCS.PHASECHK.TRANS64 P0, [R3+URZ+0x58], R12 ;  /* 0x0000580c030085a7 */ /* 0x000ea400080010ff */
[----:B--2---:R-:W-:Y:S05]  /*92f0*/  @!P0 BRA `(.L_x_183) ;  /* 0xfffffffc00f08947 */ /* 0x004fea000383ffff */
[----:B------:R-:W-:Y:S05]  /*9300*/  BRA `(.L_x_184) ;  /* 0xffffffbc00a87947 */ /* 0x000fea000383ffff */
.L_x_97:
[----:B------:R-:W-:-:S07]  /*9310*/  MOV R0, UR4 ;  /* 0x0000000400007c02 */ /* 0x000fce0008000f00 */
.L_x_185:
[----:B-1----:R1:W3:Y:S02]  /*9320*/  SYNCS.PHASECHK.TRANS64.TRYWAIT P0, [R0+URZ+0x40], R3 ;  /* 0x00004003000075a7 */ /* 0x0022e400080011ff */
[----:B---3--:R-:W-:Y:S05]  /*9330*/  @!P0 NANOSLEEP.SYNCS 0x989680 ;  /* 0x009896800000895d */ /* 0x008fea0003900000 */
[----:B------:R-:W3:Y:S02]  /*9340*/  @!P0 SYNCS.PHASECHK.TRANS64 P0, [R0+URZ+0x40], R3 ;  /* 0x00004003000085a7 */ /* 0x000ee400080010ff */
[----:B---3--:R-:W-:Y:S05]  /*9350*/  @!P0 BRA `(.L_x_185) ;  /* 0xfffffffc00f08947 */ /* 0x008fea000383ffff */
[----:B------:R-:W-:Y:S05]  /*9360*/  BRA `(.L_x_186) ;  /* 0xffffffc000307947 */ /* 0x000fea000383ffff */
.L_x_98:
[----:B-1----:R-:W-:-:S07]  /*9370*/  MOV R0, UR4 ;  /* 0x0000000400007c02 */ /* 0x002fce0008000f00 */
.L_x_187:
[----:B-1----:R1:W3:Y:S02]  /*9380*/  SYNCS.PHASECHK.TRANS64.TRYWAIT P0, [R0+URZ+0x48], R3 ;  /* 0x00004803000075a7 */ /* 0x0022e400080011ff */
[----:B---3--:R-:W-:Y:S05]  /*9390*/  @!P0 NANOSLEEP.SYNCS 0x989680 ;  /* 0x009896800000895d */ /* 0x008fea0003900000 */
[----:B------:R-:W3:Y:S02]  /*93a0*/  @!P0 SYNCS.PHASECHK.TRANS64 P0, [R0+URZ+0x48], R3 ;  /* 0x00004803000085a7 */ /* 0x000ee400080010ff */
[----:B---3--:R-:W-:Y:S05]  /*93b0*/  @!P0 BRA `(.L_x_187) ;  /* 0xfffffffc00f08947 */ /* 0x008fea000383ffff */
[----:B------:R-:W-:Y:S05]  /*93c0*/  BRA `(.L_x_188) ;  /* 0xffffffc000207947 */ /* 0x000fea000383ffff */
.L_x_99:
[----:B-1----:R-:W-:-:S07]  /*93d0*/  MOV R0, UR4 ;  /* 0x0000000400007c02 */ /* 0x002fce0008000f00 */
.L_x_189:
[----:B-1----:R1:W3:Y:S02]  /*93e0*/  SYNCS.PHASECHK.TRANS64.TRYWAIT P0, [R0+URZ+0x50], R3 ;  /* 0x00005003000075a7 */ /* 0x0022e400080011ff */
[----:B---3--:R-:W-:Y:S05]  /*93f0*/  @!P0 NANOSLEEP.SYNCS 0x989680 ;  /* 0x009896800000895d */ /* 0x008fea0003900000 */
[----:B------:R-:W3:Y:S02]  /*9400*/  @!P0 SYNCS.PHASECHK.TRANS64 P0, [R0+URZ+0x50], R3 ;  /* 0x00005003000085a7 */ /* 0x000ee400080010ff */
[----:B---3--:R-:W-:Y:S05]  /*9410*/  @!P0 BRA `(.L_x_189) ;  /* 0xfffffffc00f08947 */ /* 0x008fea000383ffff */
[----:B------:R-:W-:Y:S05]  /*9420*/  BRA `(.L_x_190) ;  /* 0xffffffc000107947 */ /* 0x000fea000383ffff */
.L_x_101:
[----:B--2---:R2:W3:Y:S02]  /*9430*/  SYNCS.PHASECHK.TRANS64.TRYWAIT P0, [R0+URZ+0x70], R3 ;  /* 0x00007003000075a7 */ /* 0x0044e400080011ff */
[----:B---3--:R-:W-:Y:S05]  /*9440*/  @!P0 NANOSLEEP.SYNCS 0x989680 ;  /* 0x009896800000895d */ /* 0x008fea0003900000 */
[----:B------:R-:W3:Y:S02]  /*9450*/  @!P0 SYNCS.PHASECHK.TRANS64 P0, [R0+URZ+0x70], R3 ;  /* 0x00007003000085a7 */ /* 0x000ee400080010ff */
[----:B---3--:R-:W-:Y:S05]  /*9460*/  @!P0 BRA `(.L_x_101) ;  /* 0xfffffffc00f08947 */ /* 0x008fea000383ffff */
[----:B------:R-:W-:Y:S05]  /*9470*/  BRA `(.L_x_191) ;  /* 0xffffffc000e47947 */ /* 0x000fea000383ffff */
.L_x_112:
[----:B-1----:R-:W-:Y:S04]  /*9480*/  MOV R0, UR44 ;  /* 0x0000002c00007c02 */ /* 0x002fe80008000f00 */
[----:B------:R1:W2:Y:S03]  /*9490*/  SYNCS.PHASECHK.TRANS64.TRYWAIT P1, [R0+URZ+0x20], R5 ;  /* 0x00002005000075a7 */ /* 0x0002a600080211ff */
[----:B--2---:R-:W-:Y:S05]  /*94a0*/  @!P1 NANOSLEEP.SYNCS 0x989680 ;  /* 0x009896800000995d */ /* 0x004fea0003900000 */
[----:B------:R-:W2:Y:S02]  /*94b0*/  @!P1 SYNCS.PHASECHK.TRANS64 P1, [R0+URZ+0x20], R5 ;  /* 0x00002005000095a7 */ /* 0x000ea400080210ff */
[----:B--2---:R-:W-:Y:S05]  /*94c0*/  @!P1 BRA `(.L_x_112) ;  /* 0xfffffffc00ec9947 */ /* 0x004fea000383ffff */
[----:B------:R-:W-:Y:S05]  /*94d0*/  BRA `(.L_x_111) ;  /* 0xffffffcc00dc7947 */ /* 0x000fea000383ffff */
.L_x_114:
[----:B-1----:R1:W4:Y:S02]  /*94e0*/  SYNCS.PHASECHK.TRANS64.TRYWAIT P0, [R78+URZ+0x90], R3 ;  /* 0x000090034e0075a7 */ /* 0x00232400080011ff */
[----:B----4-:R-:W-:Y:S05]  /*94f0*/  @!P0 NANOSLEEP.SYNCS 0x989680 ;  /* 0x009896800000895d */ /* 0x010fea0003900000 */
[----:B------:R-:W4:Y:S02]  /*9500*/  @!P0 SYNCS.PHASECHK.TRANS64 P0, [R78+URZ+0x90], R3 ;  /* 0x000090034e0085a7 */ /* 0x000f2400080010ff */
[----:B----4-:R-:W-:Y:S05]  /*9510*/  @!P0 BRA `(.L_x_114) ;  /* 0xfffffffc00f08947 */ /* 0x010fea000383ffff */
[----:B------:R-:W-:Y:S05]  /*9520*/  BRA `(.L_x_113) ;  /* 0xffffffcc00fc7947 */ /* 0x000fea000383ffff */
.L_x_123:
[----:B--2---:R2:W3:Y:S02]  /*9530*/  SYNCS.PHASECHK.TRANS64.TRYWAIT P0, [R3+URZ+0x20], R0 ;  /* 0x00002000030075a7 */ /* 0x0044e400080011ff */
[----:B---3--:R-:W-:Y:S05]  /*9540*/  @!P0 NANOSLEEP.SYNCS 0x989680 ;  /* 0x009896800000895d */ /* 0x008fea0003900000 */
[----:B------:R-:W3:Y:S02]  /*9550*/  @!P0 SYNCS.PHASECHK.TRANS64 P0, [R3+URZ+0x20], R0 ;  /* 0x00002000030085a7 */ /* 0x000ee400080010ff */
[----:B---3--:R-:W-:Y:S05]  /*9560*/  @!P0 BRA `(.L_x_123) ;  /* 0xfffffffc00f08947 */ /* 0x008fea000383ffff */
[----:B------:R-:W-:Y:S05]  /*9570*/  BRA `(.L_x_122) ;  /* 0xffffffd800087947 */ /* 0x000fea000383ffff */
.L_x_131:
[----:B--2---:R2:W3:Y:S02]  /*9580*/  SYNCS.PHASECHK.TRANS64.TRYWAIT P0, [R87+URZ+0x20], R4 ;  /* 0x00002004570075a7 */ /* 0x0044e400080011ff */
[----:B---3--:R-:W-:Y:S05]  /*9590*/  @!P0 NANOSLEEP.SYNCS 0x989680 ;  /* 0x009896800000895d */ /* 0x008fea0003900000 */
[----:B------:R-:W3:Y:S02]  /*95a0*/  @!P0 SYNCS.PHASECHK.TRANS64 P0, [R87+URZ+0x20], R4 ;  /* 0x00002004570085a7 */ /* 0x000ee400080010ff */
[----:B---3--:R-:W-:Y:S05]  /*95b0*/  @!P0 BRA `(.L_x_131) ;  /* 0xfffffffc00f08947 */ /* 0x008fea000383ffff */
[----:B------:R-:W-:Y:S05]  /*95c0*/  BRA `(.L_x_130) ;  /* 0xffffffe000247947 */ /* 0x000fea000383ffff */
.L_x_139:
[----:B--2---:R2:W3:Y:S02]  /*95d0*/  SYNCS.PHASECHK.TRANS64.TRYWAIT P0, [R92+URZ+0x20], R3 ;  /* 0x000020035c0075a7 */ /* 0x0044e400080011ff */
[----:B---3--:R-:W-:Y:S05]  /*95e0*/  @!P0 NANOSLEEP.SYNCS 0x989680 ;  /* 0x009896800000895d */ /* 0x008fea0003900000 */
[----:B------:R-:W3:Y:S02]  /*95f0*/  @!P0 SYNCS.PHASECHK.TRANS64 P0, [R92+URZ+0x20], R3 ;  /* 0x000020035c0085a7 */ /* 0x000ee400080010ff */
[----:B---3--:R-:W-:Y:S05]  /*9600*/  @!P0 BRA `(.L_x_139) ;  /* 0xfffffffc00f08947 */ /* 0x008fea000383ffff */
[----:B------:R-:W-:Y:S05]  /*9610*/  BRA `(.L_x_138) ;  /* 0xffffffe800407947 */ /* 0x000fea000383ffff */
        .weak           $__internal_0_$__cuda_sm10x_tcgen05_guardrail_trap_col_being_dealloced_not_returned_by_alloc
        .type           $__internal_0_$__cuda_sm10x_tcgen05_guardrail_trap_col_being_dealloced_not_returned_by_alloc,@function
        .size           $__internal_0_$__cuda_sm10x_tcgen05_guardrail_trap_col_being_dealloced_not_returned_by_alloc,($__internal_1_$__cuda_sm10x_tcgen05_guardrail_trap_phase_invalid_during_alloc - $__internal_0_$__cuda_sm10x_tcgen05_guardrail_trap_col_being_dealloced_not_returned_by_alloc)
$__internal_0_$__cuda_sm10x_tcgen05_guardrail_trap_col_being_dealloced_not_returned_by_alloc:
[----:B------:R-:W-:Y:S05]  /*9620*/  BPT.TRAP 0x1 ;  /* 0x000000040000795c */ /* 0x000fea0000300000 */
[----:B------:R-:W-:-:S04]  /*9630*/  HFMA2 R3, -RZ, RZ, 0, 0 ;  /* 0x00000000ff037431 */ /* 0x000fc800000001ff */
[----:B------:R-:W-:Y:S05]  /*9640*/  RET.REL.NODEC R2 `(_ZN7cutlass13device_kernelINS_4gemm6kernel13GemmUniversalIN4cute5tupleIJiiiiEEENS1_10collective13CollectiveMmaINS1_35MainloopSm100TmaUmmaWarpSpecializedILi2ELi2ELi4ENS5_IJNS4_1CILi4EEENSA_ILi2EEENSA_ILi1EEEEEEEENS5_IJNSA_ILi128EEESG_NSA_ILi64EEEEEENS_6half_tENS5_IJSD_llEEESJ_SK_NS4_8TiledMMAINS4_8MMA_AtomIJNS4_26SM100_MMA_F16BF16_2x1SM_SSISJ_SJ_fLi128ELi128ELNS4_4UMMA5MajorE1ELSP_1ELNSO_7ScaleInE0ELSQ_0EEEEEENS4_6LayoutINS5_IJSD_SD_SD_EEENS5_IJNSA_ILi0EEESV_SV_EEEEENS5_IJNS4_10UnderscoreESY_SY_EEEEENS4_28SM100_TMA_2SM_LOAD_MULTICASTENS4_14ComposedLayoutINS4_7SwizzleILi3ELi4ELi3EEENS4_18smem_ptr_flag_bitsILi16EEENST_INS5_IJSH_NSA_ILi8EEEEEENS5_IJSD_SH_EEEEEEEvNS4_8identityES11_S1B_vS1C_EENS_8epilogue10collective18CollectiveEpilogueINS1E_23Sm100TmaWarpSpecializedILi4ELi2ELi16ELb1ELb0EEEJNS5_IJSH_SG_SH_EEENS5_IJNST_ISH_SD_EENST_INS5_IJNSA_ILi16EEESC_EEES19_EEEEESJ_NS5_IJlSD_lEEESJ_S1P_NS1E_6fusion15FusionCallbacksIS1I_NS1Q_17LinearCombinationISJ_fSJ_fLNS_15FloatRoundStyleE2EEES1J_S1O_JEEENS4_5SM1004TMEM4LOAD26SM100_TMEM_LOAD_32dp32b16xENS4_13SM90_TMA_LOADENS12_INS13_ILi1ELi4ELi3EEES16_NST_INS5_IJS17_S1L_EEENS5_IJS1L_SD_EEEEEEENS4_39AutoVectorizingCopyWithAssumedAlignmentILi128EEENS4_14SM90_TMA_STOREES25_S27_S27_EEEvvEEEEvNT_6ParamsE) ;  /* 0xffffff68026c7950 */ /* 0x000fea0003c3ffff */
        .weak           $__internal_1_$__cuda_sm10x_tcgen05_guardrail_trap_phase_invalid_during_alloc
        .type           $__internal_1_$__cuda_sm10x_tcgen05_guardrail_trap_phase_invalid_during_alloc,@function
        .size           $__internal_1_$__cuda_sm10x_tcgen05_guardrail_trap_phase_invalid_during_alloc,($__internal_2_$__cuda_sm10x_tcgen05_guardrail_trap_unallocated_columns_being_dealloced - $__internal_1_$__cuda_sm10x_tcgen05_guardrail_trap_phase_invalid_during_alloc)
$__internal_1_$__cuda_sm10x_tcgen05_guardrail_trap_phase_invalid_during_alloc:
[----:B------:R-:W-:Y:S05]  /*9650*/  BPT.TRAP 0x1 ;  /* 0x000000040000795c */ /* 0x000fea0000300000 */
[----:B------:R-:W-:-:S04]  /*9660*/  MOV R3, 0x0 ;  /* 0x0000000000037802 */ /* 0x000fc80000000f00 */
[----:B------:R-:W-:Y:S05]  /*9670*/  RET.REL.NODEC R2 `(_ZN7cutlass13device_kernelINS_4gemm6kernel13GemmUniversalIN4cute5tupleIJiiiiEEENS1_10collective13CollectiveMmaINS1_35MainloopSm100TmaUmmaWarpSpecializedILi2ELi2ELi4ENS5_IJNS4_1CILi4EEENSA_ILi2EEENSA_ILi1EEEEEEEENS5_IJNSA_ILi128EEESG_NSA_ILi64EEEEEENS_6half_tENS5_IJSD_llEEESJ_SK_NS4_8TiledMMAINS4_8MMA_AtomIJNS4_26SM100_MMA_F16BF16_2x1SM_SSISJ_SJ_fLi128ELi128ELNS4_4UMMA5MajorE1ELSP_1ELNSO_7ScaleInE0ELSQ_0EEEEEENS4_6LayoutINS5_IJSD_SD_SD_EEENS5_IJNSA_ILi0EEESV_SV_EEEEENS5_IJNS4_10UnderscoreESY_SY_EEEEENS4_28SM100_TMA_2SM_LOAD_MULTICASTENS4_14ComposedLayoutINS4_7SwizzleILi3ELi4ELi3EEENS4_18smem_ptr_flag_bitsILi16EEENST_INS5_IJSH_NSA_ILi8EEEEEENS5_IJSD_SH_EEEEEEEvNS4_8identityES11_S1B_vS1C_EENS_8epilogue10collective18CollectiveEpilogueINS1E_23Sm100TmaWarpSpecializedILi4ELi2ELi16ELb1ELb0EEEJNS5_IJSH_SG_SH_EEENS5_IJNST_ISH_SD_EENST_INS5_IJNSA_ILi16EEESC_EEES19_EEEEESJ_NS5_IJlSD_lEEESJ_S1P_NS1E_6fusion15FusionCallbacksIS1I_NS1Q_17LinearCombinationISJ_fSJ_fLNS_15FloatRoundStyleE2EEES1J_S1O_JEEENS4_5SM1004TMEM4LOAD26SM100_TMEM_LOAD_32dp32b16xENS4_13SM90_TMA_LOADENS12_INS13_ILi1ELi4ELi3EEES16_NST_INS5_IJS17_S1L_EEENS5_IJS1L_SD_EEEEEEENS4_39AutoVectorizingCopyWithAssumedAlignmentILi128EEENS4_14SM90_TMA_STOREES25_S27_S27_EEEvvEEEEvNT_6ParamsE) ;  /* 0xffffff6802607950 */ /* 0x000fea0003c3ffff */
        .weak           $__internal_2_$__cuda_sm10x_tcgen05_guardrail_trap_unallocated_columns_being_dealloced
        .type           $__internal_2_$__cuda_sm10x_tcgen05_guardrail_trap_unallocated_columns_being_dealloced,@function
        .size           $__internal_2_$__cuda_sm10x_tcgen05_guardrail_trap_unallocated_columns_being_dealloced,(.L_x_193 - $__internal_2_$__cuda_sm10x_tcgen05_guardrail_trap_unallocated_columns_being_dealloced)
$__internal_2_$__cuda_sm10x_tcgen05_guardrail_trap_unallocated_columns_being_dealloced:
[----:B------:R-:W-:Y:S05]  /*9680*/  BPT.TRAP 0x1 ;  /* 0x000000040000795c */ /* 0x000fea0000300000 */
[----:B------:R-:W-:-:S04]  /*9690*/  HFMA2 R3, -RZ, RZ, 0, 0 ;  /* 0x00000000ff037431 */ /* 0x000fc800000001ff */
[----:B------:R-:W-:Y:S05]  /*96a0*/  RET.REL.NODEC R2 `(_ZN7cutlass13device_kernelINS_4gemm6kernel13GemmUniversalIN4cute5tupleIJiiiiEEENS1_10collective13CollectiveMmaINS1_35MainloopSm100TmaUmmaWarpSpecializedILi2ELi2ELi4ENS5_IJNS4_1CILi4EEENSA_ILi2EEENSA_ILi1EEEEEEEENS5_IJNSA_ILi128EEESG_NSA_ILi64EEEEEENS_6half_tENS5_IJSD_llEEESJ_SK_NS4_8TiledMMAINS4_8MMA_AtomIJNS4_26SM100_MMA_F16BF16_2x1SM_SSISJ_SJ_fLi128ELi128ELNS4_4UMMA5MajorE1ELSP_1ELNSO_7ScaleInE0ELSQ_0EEEEEENS4_6LayoutINS5_IJSD_SD_SD_EEENS5_IJNSA_ILi0EEESV_SV_EEEEENS5_IJNS4_10UnderscoreESY_SY_EEEEENS4_28SM100_TMA_2SM_LOAD_MULTICASTENS4_14ComposedLayoutINS4_7SwizzleILi3ELi4ELi3EEENS4_18smem_ptr_flag_bitsILi16EEENST_INS5_IJSH_NSA_ILi8EEEEEENS5_IJSD_SH_EEEEEEEvNS4_8identityES11_S1B_vS1C_EENS_8epilogue10collective18CollectiveEpilogueINS1E_23Sm100TmaWarpSpecializedILi4ELi2ELi16ELb1ELb0EEEJNS5_IJSH_SG_SH_EEENS5_IJNST_ISH_SD_EENST_INS5_IJNSA_ILi16EEESC_EEES19_EEEEESJ_NS5_IJlSD_lEEESJ_S1P_NS1E_6fusion15FusionCallbacksIS1I_NS1Q_17LinearCombinationISJ_fSJ_fLNS_15FloatRoundStyleE2EEES1J_S1O_JEEENS4_5SM1004TMEM4LOAD26SM100_TMEM_LOAD_32dp32b16xENS4_13SM90_TMA_LOADENS12_INS13_ILi1ELi4ELi3EEES16_NST_INS5_IJS17_S1L_EEENS5_IJS1L_SD_EEEEEEENS4_39AutoVectorizingCopyWithAssumedAlignmentILi128EEENS4_14SM90_TMA_STOREES25_S27_S27_EEEvvEEEEvNT_6ParamsE) ;  /* 0xffffff6802547950 */ /* 0x000fea0003c3ffff */
.L_x_192:
[----:B------:R-:W-:-:S00]  /*96b0*/  BRA `(.L_x_192) ;  /* 0xfffffffc00fc7947 */ /* 0x000fc0000383ffff */
[----:B------:R-:W-:-:S00]  /*96c0*/  NOP ;  /* 0x0000000000007918 */ /* 0x000fc00000000000 */
        /* <DEDUP_REMOVED lines=11> */
.L_x_193:


//--------------------- .nv.global.init           --------------------------
	.section	.nv.global.init,"aw",@progbits
.nv.global.init:
	.type		$str$27,@object
	.size		$str$27,($str$28 - $str$27)
$str$27:
        /*0000*/ 	.byte	0x28, 0x61, 0x64, 0x64, 0x72, 0x65, 0x73, 0x73, 0x20, 0x26, 0x20, 0x6d, 0x61, 0x73, 0x6b, 0x29
        /*0010*/ 	.byte	0x20, 0x3d, 0x3d, 0x20, 0x30, 0x00
	.type		$str$28,@object
	.size		$str$28,($str$26 - $str$28)
$str$28:
        /*0016*/ 	.byte	0x2f, 0x74, 0x6d, 0x70, 0x2f, 0x63, 0x75, 0x74, 0x6c, 0x61, 0x73, 0x73, 0x5f, 0x73, 0x77, 0x65
        /*0026*/ 	.byte	0x65, 0x70, 0x5f, 0x73, 0x72, 0x63, 0x2f, 0x69, 0x6e, 0x63, 0x6c, 0x75, 0x64, 0x65, 0x2f, 0x63
        /*0036*/ 	.byte	0x75, 0x74, 0x65, 0x2f, 0x70, 0x6f, 0x69, 0x6e, 0x74, 0x65, 0x72, 0x5f, 0x66, 0x6c, 0x61, 0x67
        /*0046*/ 	.byte	0x67, 0x65, 0x64, 0x2e, 0x68, 0x70, 0x70, 0x00
	.type		$str$26,@object
	.size		$str$26,($str$25 - $str$26)
$str$26:
        /*004e*/ 	.byte	0x2f, 0x74, 0x6d, 0x70, 0x2f, 0x63, 0x75, 0x74, 0x6c, 0x61, 0x73, 0x73, 0x5f, 0x73, 0x77, 0x65
        /*005e*/ 	.byte	0x65, 0x70, 0x5f, 0x73, 0x72, 0x63, 0x2f, 0x69, 0x6e, 0x63, 0x6c, 0x75, 0x64, 0x65, 0x2f, 0x63
        /*006e*/ 	.byte	0x75, 0x74, 0x65, 0x2f, 0x61, 0x74, 0x6f, 0x6d, 0x2f, 0x63, 0x6f, 0x70, 0x79, 0x5f, 0x74, 0x72
        /*007e*/ 	.byte	0x61, 0x69, 0x74, 0x73, 0x5f, 0x73, 0x6d, 0x31, 0x30, 0x30, 0x2e, 0x68, 0x70, 0x70, 0x00
	.type		$str$25,@object
	.size		$str$25,(__unnamed_1 - $str$25)
$str$25:
        /*008d*/ 	.byte	0x28, 0x28, 0x75, 0x69, 0x6e, 0x74, 0x33, 0x32, 0x5f, 0x74, 0x28, 0x74, 0x68, 0x72, 0x65, 0x61
        /*009d*/ 	.byte	0x64, 0x49, 0x64, 0x78, 0x2e, 0x78, 0x29, 0x20, 0x2f, 0x20, 0x33, 0x32, 0x29, 0x20, 0x25, 0x20
        /*00ad*/ 	.byte	0x34, 0x29, 0x20, 0x3d, 0x3d, 0x20, 0x28, 0x28, 0x28, 0x74, 0x6d, 0x65, 0x6d, 0x5f, 0x61, 0x64
        /*00bd*/ 	.byte	0x64, 0x72, 0x20, 0x3e, 0x3e, 0x20, 0x31, 0x36, 0x29, 0x20, 0x2f, 0x20, 0x33, 0x32, 0x29, 0x20
        /*00cd*/ 	.byte	0x25, 0x20, 0x34, 0x29, 0x00
	.type		__unnamed_1,@object
	.size		__unnamed_1,(__unnamed_2 - __unnamed_1)
__unnamed_1:
        /*00d2*/ 	.byte	0x61, 0x75, 0x74, 0x6f, 0x20, 0x63, 0x75, 0x74, 0x65, 0x3a, 0x3a, 0x61, 0x73, 0x5f, 0x70, 0x6f
        /* <DEDUP_REMOVED lines=24> */
        /*0262*/ 	.byte	0x34, 0x38, 0x3e, 0x3e, 0x3e, 0x3e, 0x5d, 0x00
	.type		__unnamed_2,@object
	.size		__unnamed_2,(.L_2 - __unnamed_2)
__unnamed_2:
        /* <DEDUP_REMOVED lines=40> */
        /*04ea*/ 	.byte	0x3a, 0x3a, 0x43, 0x3c, 0x30, 0x3e, 0x3e, 0x3e, 0x3e, 0x5d, 0x00
.L_2:


//--------------------- .nv.shared._ZN7cutlass13device_kernelINS_4gemm6kernel13GemmUniversalIN4cute5tupleIJiiiiEEENS1_10collective13CollectiveMmaINS1_35MainloopSm100TmaUmmaWarpSpecializedILi2ELi2ELi4ENS5_IJNS4_1CILi4EEENSA_ILi2EEENSA_ILi1EEEEEEEENS5_IJNSA_ILi128EEESG_NSA_ILi64EEEEEENS_6half_tENS5_IJSD_llEEESJ_SK_NS4_8TiledMMAINS4_8MMA_AtomIJNS4_26SM100_MMA_F16BF16_2x1SM_SSISJ_SJ_fLi128ELi128ELNS4_4UMMA5MajorE1ELSP_1ELNSO_7ScaleInE0ELSQ_0EEEEEENS4_6LayoutINS5_IJSD_SD_SD_EEENS5_IJNSA_ILi0EEESV_SV_EEEEENS5_IJNS4_10UnderscoreESY_SY_EEEEENS4_28SM100_TMA_2SM_LOAD_MULTICASTENS4_14ComposedLayoutINS4_7SwizzleILi3ELi4ELi3EEENS4_18smem_ptr_flag_bitsILi16EEENST_INS5_IJSH_NSA_ILi8EEEEEENS5_IJSD_SH_EEEEEEEvNS4_8identityES11_S1B_vS1C_EENS_8epilogue10collective18CollectiveEpilogueINS1E_23Sm100TmaWarpSpecializedILi4ELi2ELi16ELb1ELb0EEEJNS5_IJSH_SG_SH_EEENS5_IJNST_ISH_SD_EENST_INS5_IJNSA_ILi16EEESC_EEES19_EEEEESJ_NS5_IJlSD_lEEESJ_S1P_NS1E_6fusion15FusionCallbacksIS1I_NS1Q_17LinearCombinationISJ_fSJ_fLNS_15FloatRoundStyleE2EEES1J_S1O_JEEENS4_5SM1004TMEM4LOAD26SM100_TMEM_LOAD_32dp32b16xENS4_13SM90_TMA_LOADENS12_INS13_ILi1ELi4ELi3EEES16_NST_INS5_IJS17_S1L_EEENS5_IJS1L_SD_EEEEEEENS4_39AutoVectorizingCopyWithAssumedAlignmentILi128EEENS4_14SM90_TMA_STOREES25_S27_S27_EEEvvEEEEvNT_6ParamsE --------------------------
	.section	.nv.shared._ZN7cutlass13device_kernelINS_4gemm6kernel13GemmUniversalIN4cute5tupleIJiiiiEEENS1_10collective13CollectiveMmaINS1_35MainloopSm100TmaUmmaWarpSpecializedILi2ELi2ELi4ENS5_IJNS4_1CILi4EEENSA_ILi2EEENSA_ILi1EEEEEEEENS5_IJNSA_ILi128EEESG_NSA_ILi64EEEEEENS_6half_tENS5_IJSD_llEEESJ_SK_NS4_8TiledMMAINS4_8MMA_AtomIJNS4_26SM100_MMA_F16BF16_2x1SM_SSISJ_SJ_fLi128ELi128ELNS4_4UMMA5MajorE1ELSP_1ELNSO_7ScaleInE0ELSQ_0EEEEEENS4_6LayoutINS5_IJSD_SD_SD_EEENS5_IJNSA_ILi0EEESV_SV_EEEEENS5_IJNS4_10UnderscoreESY_SY_EEEEENS4_28SM100_TMA_2SM_LOAD_MULTICASTENS4_14ComposedLayoutINS4_7SwizzleILi3ELi4ELi3EEENS4_18smem_ptr_flag_bitsILi16EEENST_INS5_IJSH_NSA_ILi8EEEEEENS5_IJSD_SH_EEEEEEEvNS4_8identityES11_S1B_vS1C_EENS_8epilogue10collective18CollectiveEpilogueINS1E_23Sm100TmaWarpSpecializedILi4ELi2ELi16ELb1ELb0EEEJNS5_IJSH_SG_SH_EEENS5_IJNST_ISH_SD_EENST_INS5_IJNSA_ILi16EEESC_EEES19_EEEEESJ_NS5_IJlSD_lEEESJ_S1P_NS1E_6fusion15FusionCallbacksIS1I_NS1Q_17LinearCombinationISJ_fSJ_fLNS_15FloatRoundStyleE2EEES1J_S1O_JEEENS4_5SM1004TMEM4LOAD26SM100_TMEM_LOAD_32dp32b16xENS4_13SM90_TMA_LOADENS12_INS13_ILi1ELi4ELi3EEES16_NST_INS5_IJS17_S1L_EEENS5_IJS1L_SD_EEEEEEENS4_39AutoVectorizingCopyWithAssumedAlignmentILi128EEENS4_14SM90_TMA_STOREES25_S27_S27_EEEvvEEEEvNT_6ParamsE,"aw",@nobits
	.sectionflags	@""
	.align	16
	.zero		1024


//--------------------- .nv.shared.reserved.0     --------------------------
	.section	.nv.shared.reserved.0,"aw",@nobits
	.weak		__nv_reservedSMEM_offset_0_alias
	.size		__nv_reservedSMEM_offset_0_alias, 0, 64
	.other		__nv_reservedSMEM_offset_0_alias,@"STO_CUDA_RESERVED_SHARED STV_DEFAULT"
__nv_reservedSMEM_offset_0_alias:
	.zero		0
.nv.shared.reserved.0:
	.zero		64
	.weak		__nv_reservedSMEM_tcgen05_partition
	.type		__nv_reservedSMEM_tcgen05_partition,@object
	.size		__nv_reservedSMEM_tcgen05_partition,(.L_0 - __nv_reservedSMEM_tcgen05_partition)
__nv_reservedSMEM_tcgen05_partition:
	.zero		32
.L_0:


//--------------------- .nv.global                --------------------------
	.section	.nv.global,"aw",@nobits
.nv.global:
	.type		_ZN40_INTERNAL_e591f081_4_k_cu_6ce2ae88_343984cute1_E,@object
	.size		_ZN40_INTERNAL_e591f081_4_k_cu_6ce2ae88_343984cute1_E,(_ZN40_INTERNAL_e591f081_4_k_cu_6ce2ae88_343984cuda3std3__45__cpo6cbeginE - _ZN40_INTERNAL_e591f081_4_k_cu_6ce2ae88_343984cute1_E)
_ZN40_INTERNAL_e591f081_4_k_cu_6ce2ae88_343984cute1_E:
	.zero		1
	.type		_ZN40_INTERNAL_e591f081_4_k_cu_6ce2ae88_343984cuda3std3__45__cpo6cbeginE,@object
	.size		_ZN40_INTERNAL_e591f081_4_k_cu_6ce2ae88_343984cuda3std3__45__cpo6cbeginE,(_ZN40_INTERNAL_e591f081_4_k_cu_6ce2ae88_343984cuda3std3__48in_placeE - _ZN40_INTERNAL_e591f081_4_k_cu_6ce2ae88_343984cuda3std3__45__cpo6cbeginE)
_ZN40_INTERNAL_e591f081_4_k_cu_6ce2ae88_343984cuda3std3__45__cpo6cbeginE:
	.zero		1
	.type		_ZN40_INTERNAL_e591f081_4_k_cu_6ce2ae88_343984cuda3std3__48in_placeE,@object
	.size		_ZN40_INTERNAL_e591f081_4_k_cu_6ce2ae88_343984cuda3std3__48in_placeE,(_ZN40_INTERNAL_e591f081_4_k_cu_6ce2ae88_343984cuda3std6ranges3__45__cpo9iter_moveE - _ZN40_INTERNAL_e591f081_4_k_cu_6ce2ae88_343984cuda3std3__48in_placeE)
_ZN40_INTERNAL_e591f081_4_k_cu_6ce2ae88_343984cuda3std3__48in_placeE:
	.zero		1
	.type		_ZN40_INTERNAL_e591f081_4_k_cu_6ce2ae88_343984cuda3std6ranges3__45__cpo9iter_moveE,@object
	.size		_ZN40_INTERNAL_e591f081_4_k_cu_6ce2ae88_343984cuda3std6ranges3__45__cpo9iter_moveE,(_ZN40_INTERNAL_e591f081_4_k_cu_6ce2ae88_343984cuda3std3__45__cpo5beginE - _ZN40_INTERNAL_e591f081_4_k_cu_6ce2ae88_343984cuda3std6ranges3__45__cpo9iter_moveE)
_ZN40_INTERNAL_e591f081_4_k_cu_6ce2ae88_343984cuda3std6ranges3__45__cpo9iter_moveE:
	.zero		1
	.type		_ZN40_INTERNAL_e591f081_4_k_cu_6ce2ae88_343984cuda3std3__45__cpo5beginE,@object
	.size		_ZN40_INTERNAL_e591f081_4_k_cu_6ce2ae88_343984cuda3std3__45__cpo5beginE,(_ZN40_INTERNAL_e591f081_4_k_cu_6ce2ae88_343984cuda3std3__442_GLOBAL__N__e591f081_4_k_cu_6ce2ae88_343986ignoreE - _ZN40_INTERNAL_e591f081_4_k_cu_6ce2ae88_343984cuda3std3__45__cpo5beginE)
_ZN40_INTERNAL_e591f081_4_k_cu_6ce2ae88_343984cuda3std3__45__cpo5beginE:
	.zero		1
	.type		_ZN40_INTERNAL_e591f081_4_k_cu_6ce2ae88_343984cuda3std3__442_GLOBAL__N__e591f081_4_k_cu_6ce2ae88_343986ignoreE,@object
	.size		_ZN40_INTERNAL_e591f081_4_k_cu_6ce2ae88_343984cuda3std3__442_GLOBAL__N__e591f081_4_k_cu_6ce2ae88_343986ignoreE,(_ZN40_INTERNAL_e591f081_4_k_cu_6ce2ae88_343984cute7productE - _ZN40_INTERNAL_e591f081_4_k_cu_6ce2ae88_343984cuda3std3__442_GLOBAL__N__e591f081_4_k_cu_6ce2ae88_343986ignoreE)
_ZN40_INTERNAL_e591f081_4_k_cu_6ce2ae88_343984cuda3std3__442_GLOBAL__N__e591f081_4_k_cu_6ce2ae88_343986ignoreE:
	.zero		1
	.type		_ZN40_INTERNAL_e591f081_4_k_cu_6ce2ae88_343984cute7productE,@object
	.size		_ZN40_INTERNAL_e591f081_4_k_cu_6ce2ae88_343984cute7productE,(_ZN40_INTERNAL_e591f081_4_k_cu_6ce2ae88_343984cuda3std3__45__cpo3endE - _ZN40_INTERNAL_e591f081_4_k_cu_6ce2ae88_343984cute7productE)
_ZN40_INTERNAL_e591f081_4_k_cu_6ce2ae88_343984cute7productE:
	.zero		1
	.type		_ZN40_INTERNAL_e591f081_4_k_cu_6ce2ae88_343984cuda3std3__45__cpo3endE,@object
	.size		_ZN40_INTERNAL_e591f081_4_k_cu_6ce2ae88_343984cuda3std3__45__cpo3endE,(_ZN40_INTERNAL_e591f081_4_k_cu_6ce2ae88_343984cuda3std3__419piecewise_constructE - _ZN40_INTERNAL_e591f081_4_k_cu_6ce2ae88_343984cuda3std3__45__cpo3endE)
_ZN40_INTERNAL_e591f081_4_k_cu_6ce2ae88_343984cuda3std3__45__cpo3endE:
	.zero		1
	.type		_ZN40_INTERNAL_e591f081_4_k_cu_6ce2ae88_343984cuda3std3__419piecewise_constructE,@object
	.size		_ZN40_INTERNAL_e591f081_4_k_cu_6ce2ae88_343984cuda3std3__419piecewise_constructE,(_ZN40_INTERNAL_e591f081_4_k_cu_6ce2ae88_343984cuda3std3__45__cpo4cendE - _ZN40_INTERNAL_e591f081_4_k_cu_6ce2ae88_343984cuda3std3__419piecewise_constructE)
_ZN40_INTERNAL_e591f081_4_k_cu_6ce2ae88_343984cuda3std3__419piecewise_constructE:
	.zero		1
	.type		_ZN40_INTERNAL_e591f081_4_k_cu_6ce2ae88_343984cuda3std3__45__cpo4cendE,@object
	.size		_ZN40_INTERNAL_e591f081_4_k_cu_6ce2ae88_343984cuda3std3__45__cpo4cendE,(_ZN40_INTERNAL_e591f081_4_k_cu_6ce2ae88_343984cuda3std6ranges3__45__cpo4swapE - _ZN40_INTERNAL_e591f081_4_k_cu_6ce2ae88_343984cuda3std3__45__cpo4cendE)
_ZN40_INTERNAL_e591f081_4_k_cu_6ce2ae88_343984cuda3std3__45__cpo4cendE:
	.zero		1
	.type		_ZN40_INTERNAL_e591f081_4_k_cu_6ce2ae88_343984cuda3std6ranges3__45__cpo4swapE,@object
	.size		_ZN40_INTERNAL_e591f081_4_k_cu_6ce2ae88_343984cuda3std6ranges3__45__cpo4swapE,(.L_10 - _ZN40_INTERNAL_e591f081_4_k_cu_6ce2ae88_343984cuda3std6ranges3__45__cpo4swapE)
_ZN40_INTERNAL_e591f081_4_k_cu_6ce2ae88_343984cuda3std6ranges3__45__cpo4swapE:
	.zero		1
.L_10:


//--------------------- .nv.constant0._ZN7cutlass13device_kernelINS_4gemm6kernel13GemmUniversalIN4cute5tupleIJiiiiEEENS1_10collective13CollectiveMmaINS1_35MainloopSm100TmaUmmaWarpSpecializedILi2ELi2ELi4ENS5_IJNS4_1CILi4EEENSA_ILi2EEENSA_ILi1EEEEEEEENS5_IJNSA_ILi128EEESG_NSA_ILi64EEEEEENS_6half_tENS5_IJSD_llEEESJ_SK_NS4_8TiledMMAINS4_8MMA_AtomIJNS4_26SM100_MMA_F16BF16_2x1SM_SSISJ_SJ_fLi128ELi128ELNS4_4UMMA5MajorE1ELSP_1ELNSO_7ScaleInE0ELSQ_0EEEEEENS4_6LayoutINS5_IJSD_SD_SD_EEENS5_IJNSA_ILi0EEESV_SV_EEEEENS5_IJNS4_10UnderscoreESY_SY_EEEEENS4_28SM100_TMA_2SM_LOAD_MULTICASTENS4_14ComposedLayoutINS4_7SwizzleILi3ELi4ELi3EEENS4_18smem_ptr_flag_bitsILi16EEENST_INS5_IJSH_NSA_ILi8EEEEEENS5_IJSD_SH_EEEEEEEvNS4_8identityES11_S1B_vS1C_EENS_8epilogue10collective18CollectiveEpilogueINS1E_23Sm100TmaWarpSpecializedILi4ELi2ELi16ELb1ELb0EEEJNS5_IJSH_SG_SH_EEENS5_IJNST_ISH_SD_EENST_INS5_IJNSA_ILi16EEESC_EEES19_EEEEESJ_NS5_IJlSD_lEEESJ_S1P_NS1E_6fusion15FusionCallbacksIS1I_NS1Q_17LinearCombinationISJ_fSJ_fLNS_15FloatRoundStyleE2EEES1J_S1O_JEEENS4_5SM1004TMEM4LOAD26SM100_TMEM_LOAD_32dp32b16xENS4_13SM90_TMA_LOADENS12_INS13_ILi1ELi4ELi3EEES16_NST_INS5_IJS17_S1L_EEENS5_IJS1L_SD_EEEEEEENS4_39AutoVectorizingCopyWithAssumedAlignmentILi128EEENS4_14SM90_TMA_STOREES25_S27_S27_EEEvvEEEEvNT_6ParamsE --------------------------
	.section	.nv.constant0._ZN7cutlass13device_kernelINS_4gemm6kernel13GemmUniversalIN4cute5tupleIJiiiiEEENS1_10collective13CollectiveMmaINS1_35MainloopSm100TmaUmmaWarpSpecializedILi2ELi2ELi4ENS5_IJNS4_1CILi4EEENSA_ILi2EEENSA_ILi1EEEEEEEENS5_IJNSA_ILi128EEESG_NSA_ILi64EEEEEENS_6half_tENS5_IJSD_llEEESJ_SK_NS4_8TiledMMAINS4_8MMA_AtomIJNS4_26SM100_MMA_F16BF16_2x1SM_SSISJ_SJ_fLi128ELi128ELNS4_4UMMA5MajorE1ELSP_1ELNSO_7ScaleInE0ELSQ_0EEEEEENS4_6LayoutINS5_IJSD_SD_SD_EEENS5_IJNSA_ILi0EEESV_SV_EEEEENS5_IJNS4_10UnderscoreESY_SY_EEEEENS4_28SM100_TMA_2SM_LOAD_MULTICASTENS4_14ComposedLayoutINS4_7SwizzleILi3ELi4ELi3EEENS4_18smem_ptr_flag_bitsILi16EEENST_INS5_IJSH_NSA_ILi8EEEEEENS5_IJSD_SH_EEEEEEEvNS4_8identityES11_S1B_vS1C_EENS_8epilogue10collective18CollectiveEpilogueINS1E_23Sm100TmaWarpSpecializedILi4ELi2ELi16ELb1ELb0EEEJNS5_IJSH_SG_SH_EEENS5_IJNST_ISH_SD_EENST_INS5_IJNSA_ILi16EEESC_EEES19_EEEEESJ_NS5_IJlSD_lEEESJ_S1P_NS1E_6fusion15FusionCallbacksIS1I_NS1Q_17LinearCombinationISJ_fSJ_fLNS_15FloatRoundStyleE2EEES1J_S1O_JEEENS4_5SM1004TMEM4LOAD26SM100_TMEM_LOAD_32dp32b16xENS4_13SM90_TMA_LOADENS12_INS13_ILi1ELi4ELi3EEES16_NST_INS5_IJS17_S1L_EEENS5_IJS1L_SD_EEEEEEENS4_39AutoVectorizingCopyWithAssumedAlignmentILi128EEENS4_14SM90_TMA_STOREES25_S27_S27_EEEvvEEEEvNT_6ParamsE,"a",@progbits
	.sectionflags	@""
	.align	4
.nv.constant0._ZN7cutlass13device_kernelINS_4gemm6kernel13GemmUniversalIN4cute5tupleIJiiiiEEENS1_10collective13CollectiveMmaINS1_35MainloopSm100TmaUmmaWarpSpecializedILi2ELi2ELi4ENS5_IJNS4_1CILi4EEENSA_ILi2EEENSA_ILi1EEEEEEEENS5_IJNSA_ILi128EEESG_NSA_ILi64EEEEEENS_6half_tENS5_IJSD_llEEESJ_SK_NS4_8TiledMMAINS4_8MMA_AtomIJNS4_26SM100_MMA_F16BF16_2x1SM_SSISJ_SJ_fLi128ELi128ELNS4_4UMMA5MajorE1ELSP_1ELNSO_7ScaleInE0ELSQ_0EEEEEENS4_6LayoutINS5_IJSD_SD_SD_EEENS5_IJNSA_ILi0EEESV_SV_EEEEENS5_IJNS4_10UnderscoreESY_SY_EEEEENS4_28SM100_TMA_2SM_LOAD_MULTICASTENS4_14ComposedLayoutINS4_7SwizzleILi3ELi4ELi3EEENS4_18smem_ptr_flag_bitsILi16EEENST_INS5_IJSH_NSA_ILi8EEEEEENS5_IJSD_SH_EEEEEEEvNS4_8identityES11_S1B_vS1C_EENS_8epilogue10collective18CollectiveEpilogueINS1E_23Sm100TmaWarpSpecializedILi4ELi2ELi16ELb1ELb0EEEJNS5_IJSH_SG_SH_EEENS5_IJNST_ISH_SD_EENST_INS5_IJNSA_ILi16EEESC_EEES19_EEEEESJ_NS5_IJlSD_lEEESJ_S1P_NS1E_6fusion15FusionCallbacksIS1I_NS1Q_17LinearCombinationISJ_fSJ_fLNS_15FloatRoundStyleE2EEES1J_S1O_JEEENS4_5SM1004TMEM4LOAD26SM100_TMEM_LOAD_32dp32b16xENS4_13SM90_TMA_LOADENS12_INS13_ILi1ELi4ELi3EEES16_NST_INS5_IJS17_S1L_EEENS5_IJS1L_SD_EEEEEEENS4_39AutoVectorizingCopyWithAssumedAlignmentILi128EEENS4_14SM90_TMA_STOREES25_S27_S27_EEEvvEEEEvNT_6ParamsE:
	.zero		2944


//--------------------- SYMBOLS --------------------------

	.type		.nv.reservedSmem.offset0,@object
	.size		.nv.reservedSmem.offset0,0x4
	.type		.nv.reservedSmem.cap,@object
	.size		.nv.reservedSmem.cap,0x4
	.type		__assertfail,@function
